	.headerflags	@"EF_CUDA_TEXMODE_UNIFIED EF_CUDA_64BIT_ADDRESS EF_CUDA_ACCELERATORS EF_CUDA_SM90 EF_CUDA_VIRTUAL_SM(EF_CUDA_SM90)"
	.elftype	@"ET_EXEC"


//--------------------- .nv.info                  --------------------------
	.section	.nv.info,"",@"SHT_CUDA_INFO"
	.align	4


	//----- nvinfo : EIATTR_REGCOUNT
	.align		4
        /*0000*/ 	.byte	0x04, 0x2f
        /*0002*/ 	.short	(.L_1 - .L_0)
	.align		4
.L_0:
        /*0004*/ 	.word	index@(triton_poi_fused_max_pool2d_with_indices_33)
        /*0008*/ 	.word	0x000000ac


	//----- nvinfo : EIATTR_MIN_STACK_SIZE
	.align		4
.L_1:
        /*000c*/ 	.byte	0x04, 0x12
        /*000e*/ 	.short	(.L_3 - .L_2)
	.align		4
.L_2:
        /*0010*/ 	.word	index@(triton_poi_fused_max_pool2d_with_indices_33)
        /*0014*/ 	.word	0x00000000


	//----- nvinfo : EIATTR_FRAME_SIZE
	.align		4
.L_3:
        /*0018*/ 	.byte	0x04, 0x11
        /*001a*/ 	.short	(.L_5 - .L_4)
	.align		4
.L_4:
        /*001c*/ 	.word	index@(triton_poi_fused_max_pool2d_with_indices_33)
        /*0020*/ 	.word	0x00000000


	//----- nvinfo : EIATTR_MIN_STACK_SIZE
	.align		4
.L_5:
        /*0024*/ 	.byte	0x04, 0x12
        /*0026*/ 	.short	(.L_7 - .L_6)
	.align		4
.L_6:
        /*0028*/ 	.word	index@(triton_poi_fused_max_pool2d_with_indices_33)
        /*002c*/ 	.word	0x00000000
.L_7:


//--------------------- .nv.info.triton_poi_fused_max_pool2d_with_indices_33 --------------------------
	.section	.nv.info.triton_poi_fused_max_pool2d_with_indices_33,"",@"SHT_CUDA_INFO"
	.sectionflags	@""
	.align	4


	//----- nvinfo : EIATTR_CUDA_API_VERSION
	.align		4
        /*0000*/ 	.byte	0x04, 0x37
        /*0002*/ 	.short	(.L_9 - .L_8)
.L_8:
        /*0004*/ 	.word	0x0000007c


	//----- nvinfo : EIATTR_KPARAM_INFO
	.align		4
.L_9:
        /*0008*/ 	.byte	0x04, 0x17
        /*000a*/ 	.short	(.L_11 - .L_10)
.L_10:
        /*000c*/ 	.word	0x00000000
        /*0010*/ 	.short	0x0004
        /*0012*/ 	.short	0x001c
        /*0014*/ 	.byte	0x00, 0xf0, 0x11, 0x00


	//----- nvinfo : EIATTR_KPARAM_INFO
	.align		4
.L_11:
        /*0018*/ 	.byte	0x04, 0x17
        /*001a*/ 	.short	(.L_13 - .L_12)
.L_12:
        /*001c*/ 	.word	0x00000000
        /*0020*/ 	.short	0x0003
        /*0022*/ 	.short	0x0018
        /*0024*/ 	.byte	0x00, 0xf0, 0x11, 0x00


	//----- nvinfo : EIATTR_KPARAM_INFO
	.align		4
.L_13:
        /*0028*/ 	.byte	0x04, 0x17
        /*002a*/ 	.short	(.L_15 - .L_14)
.L_14:
        /*002c*/ 	.word	0x00000000
        /*0030*/ 	.short	0x0002
        /*0032*/ 	.short	0x0010
        /*0034*/ 	.byte	0x00, 0xf4, 0x21, 0x00


	//----- nvinfo : EIATTR_KPARAM_INFO
	.align		4
.L_15:
        /*0038*/ 	.byte	0x04, 0x17
        /*003a*/ 	.short	(.L_17 - .L_16)
.L_16:
        /*003c*/ 	.word	0x00000000
        /*0040*/ 	.short	0x0001
        /*0042*/ 	.short	0x0008
        /*0044*/ 	.byte	0x00, 0xf4, 0x21, 0x00


	//----- nvinfo : EIATTR_KPARAM_INFO
	.align		4
.L_17:
        /*0048*/ 	.byte	0x04, 0x17
        /*004a*/ 	.short	(.L_19 - .L_18)
.L_18:
        /*004c*/ 	.word	0x00000000
        /*0050*/ 	.short	0x0000
        /*0052*/ 	.short	0x0000
        /*0054*/ 	.byte	0x00, 0xf4, 0x21, 0x00


	//----- nvinfo : EIATTR_SPARSE_MMA_MASK
	.align		4
.L_19:
        /*0058*/ 	.byte	0x03, 0x50
        /*005a*/ 	.short	0x0000


	//----- nvinfo : EIATTR_MAXREG_COUNT
	.align		4
        /*005c*/ 	.byte	0x03, 0x1b
        /*005e*/ 	.short	0x00ff


	//----- nvinfo : EIATTR_EXIT_INSTR_OFFSETS
	.align		4
        /*0060*/ 	.byte	0x04, 0x1c
        /*0062*/ 	.short	(.L_21 - .L_20)


	//   ....[0]....
.L_20:
        /*0064*/ 	.word	0x00005970


	//   ....[1]....
        /*0068*/ 	.word	0x00005990


	//----- nvinfo : EIATTR_REQNTID
	.align		4
.L_21:
        /*006c*/ 	.byte	0x04, 0x10
        /*006e*/ 	.short	(.L_23 - .L_22)
.L_22:
        /*0070*/ 	.word	0x00000100
        /*0074*/ 	.word	0x00000001
        /*0078*/ 	.word	0x00000001


	//----- nvinfo : EIATTR_CBANK_PARAM_SIZE
	.align		4
.L_23:
        /*007c*/ 	.byte	0x03, 0x19
        /*007e*/ 	.short	0x0020


	//----- nvinfo : EIATTR_PARAM_CBANK
	.align		4
        /*0080*/ 	.byte	0x04, 0x0a
        /*0082*/ 	.short	(.L_25 - .L_24)
	.align		4
.L_24:
        /*0084*/ 	.word	index@(.nv.constant0.triton_poi_fused_max_pool2d_with_indices_33)
        /*0088*/ 	.short	0x0210
        /*008a*/ 	.short	0x0020


	//----- nvinfo : EIATTR_SW_WAR
	.align		4
.L_25:
        /*008c*/ 	.byte	0x04, 0x36
        /*008e*/ 	.short	(.L_27 - .L_26)
.L_26:
        /*0090*/ 	.word	0x00000008
.L_27:


//--------------------- .nv.callgraph             --------------------------
	.section	.nv.callgraph,"",@"SHT_CUDA_CALLGRAPH"
	.align	4
	.sectionentsize	8
	.align		4
        /*0000*/ 	.word	0x00000000
	.align		4
        /*0004*/ 	.word	0xffffffff
	.align		4
        /*0008*/ 	.word	0x00000000
	.align		4
        /*000c*/ 	.word	0xfffffffe
	.align		4
        /*0010*/ 	.word	0x00000000
	.align		4
        /*0014*/ 	.word	0xfffffffd
	.align		4
        /*0018*/ 	.word	0x00000000
	.align		4
        /*001c*/ 	.word	0xfffffffc


//--------------------- .text.triton_poi_fused_max_pool2d_with_indices_33 --------------------------
	.section	.text.triton_poi_fused_max_pool2d_with_indices_33,"ax",@progbits
	.sectionflags	@"SHF_BARRIERS=1"
	.align	128
        .global         triton_poi_fused_max_pool2d_with_indices_33
        .type           triton_poi_fused_max_pool2d_with_indices_33,@function
        .size           triton_poi_fused_max_pool2d_with_indices_33,(.L_x_1 - triton_poi_fused_max_pool2d_with_indices_33)
        .other          triton_poi_fused_max_pool2d_with_indices_33,@"STO_CUDA_ENTRY STV_DEFAULT"
triton_poi_fused_max_pool2d_with_indices_33:
.text.triton_poi_fused_max_pool2d_with_indices_33:
[----:B------:R-:W0:Y:S02]  /*0000*/  LDC R1, c[0x0][0x28] ;  /* 0x00000a00ff017b82 */ /* 0x000e240000000800 */
[----:B------:R-:W1:Y:S01]  /*0010*/  S2R R10, SR_TID.X ;  /* 0x00000000000a7919 */ /* 0x000e620000002100 */
[----:B------:R-:W2:Y:S01]  /*0020*/  LDC.64 R8, c[0x0][0x210] ;  /* 0x00008400ff087b82 */ /* 0x000ea20000000a00 */
[----:B------:R-:W-:Y:S02]  /*0030*/  CS2R R20, SRZ ;  /* 0x0000000000147805 */ /* 0x000fe4000001ff00 */
[----:B------:R-:W-:Y:S01]  /*0040*/  CS2R R22, SRZ ;  /* 0x0000000000167805 */ /* 0x000fe2000001ff00 */
[----:B------:R-:W3:Y:S01]  /*0050*/  S2R R0, SR_CTAID.Y ;  /* 0x0000000000007919 */ /* 0x000ee20000002600 */
[----:B------:R-:W-:Y:S02]  /*0060*/  CS2R R28, SRZ ;  /* 0x00000000001c7805 */ /* 0x000fe4000001ff00 */
[----:B------:R-:W-:Y:S01]  /*0070*/  CS2R R30, SRZ ;  /* 0x00000000001e7805 */ /* 0x000fe2000001ff00 */
[----:B------:R-:W-:Y:S01]  /*0080*/  ULDC.64 UR6, c[0x0][0x208] ;  /* 0x0000820000067ab9 */ /* 0x000fe20000000a00 */
[----:B------:R-:W4:Y:S01]  /*0090*/  S2R R11, SR_CTAID.X ;  /* 0x00000000000b7919 */ /* 0x000f220000002500 */
[----:B-1----:R-:W-:Y:S01]  /*00a0*/  SHF.R.U32.HI R3, RZ, 0x4, R10 ;  /* 0x00000004ff037819 */ /* 0x002fe2000001160a */
[----:B------:R-:W-:-:S02]  /*00b0*/  IMAD.SHL.U32 R16, R10, 0x10, RZ ;  /* 0x000000100a107824 */ /* 0x000fc400078e00ff */
[----:B---3--:R-:W-:Y:S01]  /*00c0*/  IMAD.SHL.U32 R0, R0, 0x10, RZ ;  /* 0x0000001000007824 */ /* 0x008fe200078e00ff */
[----:B------:R-:W-:-:S04]  /*00d0*/  SGXT.U32 R3, R3, 0x4 ;  /* 0x000000040303781a */ /* 0x000fc80000000000 */
[----:B------:R-:W-:-:S05]  /*00e0*/  LOP3.LUT R2, R0, R3, RZ, 0xfc, !PT ;  /* 0x0000000300027212 */ /* 0x000fca00078efcff */
[----:B------:R-:W-:-:S04]  /*00f0*/  IMAD.HI R3, R2, 0x78787879, RZ ;  /* 0x7878787902037827 */ /* 0x000fc800078e02ff */
[----:B------:R-:W-:Y:S01]  /*0100*/  IMAD.HI R6, R2, 0x71625345, RZ ;  /* 0x7162534502067827 */ /* 0x000fe200078e02ff */
[----:B------:R-:W-:-:S04]  /*0110*/  SHF.R.U32.HI R4, RZ, 0x1f, R3 ;  /* 0x0000001fff047819 */ /* 0x000fc80000011603 */
[----:B------:R-:W-:Y:S02]  /*0120*/  LEA.HI.SX32 R17, R3, R4, 0x1d ;  /* 0x0000000403117211 */ /* 0x000fe400078feaff */
[----:B------:R-:W-:-:S03]  /*0130*/  SHF.R.U32.HI R7, RZ, 0x1f, R6 ;  /* 0x0000001fff077819 */ /* 0x000fc60000011606 */
[----:B------:R-:W-:Y:S01]  /*0140*/  IMAD.HI R4, R17, 0x78787879, RZ ;  /* 0x7878787911047827 */ /* 0x000fe200078e02ff */
[----:B------:R-:W-:-:S03]  /*0150*/  LEA.HI.SX32 R7, R6, R7, 0x19 ;  /* 0x0000000706077211 */ /* 0x000fc600078fcaff */
[----:B------:R-:W-:Y:S01]  /*0160*/  IMAD R3, R17, -0x11, R2 ;  /* 0xffffffef11037824 */ /* 0x000fe200078e0202 */
[----:B------:R-:W-:-:S03]  /*0170*/  SHF.R.U32.HI R5, RZ, 0x1f, R4 ;  /* 0x0000001fff057819 */ /* 0x000fc60000011604 */
[----:B------:R-:W-:Y:S01]  /*0180*/  IMAD R18, R3, 0x240, RZ ;  /* 0x0000024003127824 */ /* 0x000fe200078e02ff */
[----:B------:R-:W-:Y:S02]  /*0190*/  LEA.HI R6, R4, R5, RZ, 0x1d ;  /* 0x0000000504067211 */ /* 0x000fe400078fe8ff */
[----:B------:R-:W-:Y:S01]  /*01a0*/  LOP3.LUT R4, R16, 0xf0, RZ, 0xc0, !PT ;  /* 0x000000f010047812 */ /* 0x000fe200078ec0ff */
[----:B------:R-:W-:Y:S02]  /*01b0*/  IMAD R18, R7, 0x56220, R18 ;  /* 0x0005622007127824 */ /* 0x000fe400078e0212 */
[----:B------:R-:W-:Y:S01]  /*01c0*/  IMAD R17, R6, -0x11, R17 ;  /* 0xffffffef06117824 */ /* 0x000fe200078e0211 */
[----:B----4-:R-:W-:Y:S01]  /*01d0*/  PRMT R3, R4, 0x6540, R11 ;  /* 0x0000654004037816 */ /* 0x010fe2000000000b */
[----:B------:R-:W-:-:S03]  /*01e0*/  VIADD R44, R18, 0x120 ;  /* 0x00000120122c7836 */ /* 0x000fc60000000000 */
[C---:B------:R-:W-:Y:S01]  /*01f0*/  ISETP.GE.AND P0, PT, R3.reuse, 0x120, PT ;  /* 0x000001200300780c */ /* 0x040fe20003f06270 */
[C---:B------:R-:W-:Y:S02]  /*0200*/  IMAD.IADD R4, R3.reuse, 0x1, R18 ;  /* 0x0000000103047824 */ /* 0x040fe400078e0212 */
[----:B------:R-:W-:Y:S01]  /*0210*/  IMAD.IADD R6, R3, 0x1, R44 ;  /* 0x0000000103067824 */ /* 0x000fe200078e022c */
[----:B------:R-:W-:Y:S01]  /*0220*/  ISETP.LT.AND P0, PT, R2, 0x484, !P0 ;  /* 0x000004840200780c */ /* 0x000fe20004701270 */
[C---:B------:R-:W-:Y:S02]  /*0230*/  IMAD R5, R17.reuse, 0x4ec0, R4 ;  /* 0x00004ec011057824 */ /* 0x040fe400078e0204 */
[----:B------:R-:W-:Y:S02]  /*0240*/  IMAD R7, R17, 0x4ec0, R6 ;  /* 0x00004ec011077824 */ /* 0x000fe400078e0206 */
[----:B--2---:R-:W-:-:S04]  /*0250*/  IMAD.WIDE R4, R5, 0x4, R8 ;  /* 0x0000000405047825 */ /* 0x004fc800078e0208 */
[----:B------:R-:W-:-:S04]  /*0260*/  IMAD.WIDE R6, R7, 0x4, R8 ;  /* 0x0000000407067825 */ /* 0x000fc800078e0208 */
[----:B------:R1:W2:Y:S01]  /*0270*/  @P0 LDG.E.EL.128 R20, desc[UR6][R4.64] ;  /* 0x0000000604140981 */ /* 0x0002a2000c2e1d00 */
[----:B------:R-:W-:-:S03]  /*0280*/  VIADD R40, R18, 0x240 ;  /* 0x0000024012287836 */ /* 0x000fc60000000000 */
[----:B------:R-:W2:Y:S01]  /*0290*/  @P0 LDG.E.EL.128 R28, desc[UR6][R6.64] ;  /* 0x00000006061c0981 */ /* 0x000ea2000c2e1d00 */
[----:B------:R-:W-:Y:S01]  /*02a0*/  IMAD.IADD R12, R3, 0x1, R40 ;  /* 0x00000001030c7824 */ /* 0x000fe200078e0228 */
[----:B------:R-:W-:Y:S02]  /*02b0*/  CS2R R24, SRZ ;  /* 0x0000000000187805 */ /* 0x000fe4000001ff00 */
[----:B------:R-:W-:Y:S01]  /*02c0*/  CS2R R26, SRZ ;  /* 0x00000000001a7805 */ /* 0x000fe2000001ff00 */
[----:B------:R-:W-:-:S04]  /*02d0*/  IMAD R13, R17, 0x4ec0, R12 ;  /* 0x00004ec0110d7824 */ /* 0x000fc800078e020c */
[----:B------:R-:W-:-:S05]  /*02e0*/  IMAD.WIDE R12, R13, 0x4, R8 ;  /* 0x000000040d0c7825 */ /* 0x000fca00078e0208 */
[----:B------:R3:W4:Y:S01]  /*02f0*/  @P0 LDG.E.EL.128 R24, desc[UR6][R12.64] ;  /* 0x000000060c180981 */ /* 0x000722000c2e1d00 */
[----:B------:R-:W-:Y:S01]  /*0300*/  VIADD R42, R18, 0x2760 ;  /* 0x00002760122a7836 */ /* 0x000fe20000000000 */
[----:B------:R-:W-:-:S03]  /*0310*/  CS2R R14, SRZ ;  /* 0x00000000000e7805 */ /* 0x000fc6000001ff00 */
[----:B-1----:R-:W-:-:S04]  /*0320*/  IMAD.IADD R4, R3, 0x1, R42 ;  /* 0x0000000103047824 */ /* 0x002fc800078e022a */
[----:B------:R-:W-:Y:S01]  /*0330*/  IMAD R5, R17, 0x4ec0, R4 ;  /* 0x00004ec011057824 */ /* 0x000fe200078e0204 */
[----:B---3--:R-:W-:-:S03]  /*0340*/  CS2R R12, SRZ ;  /* 0x00000000000c7805 */ /* 0x008fc6000001ff00 */
[----:B------:R-:W-:-:S05]  /*0350*/  IMAD.WIDE R4, R5, 0x4, R8 ;  /* 0x0000000405047825 */ /* 0x000fca00078e0208 */
[----:B------:R1:W3:Y:S01]  /*0360*/  @P0 LDG.E.EL.128 R12, desc[UR6][R4.64] ;  /* 0x00000006040c0981 */ /* 0x0002e2000c2e1d00 */
[----:B------:R-:W-:-:S04]  /*0370*/  VIADD R38, R18, 0x2880 ;  /* 0x0000288012267836 */ /* 0x000fc80000000000 */
[----:B-1----:R-:W-:-:S04]  /*0380*/  IMAD.IADD R4, R3, 0x1, R38 ;  /* 0x0000000103047824 */ /* 0x002fc800078e0226 */
[----:B------:R-:W-:-:S04]  /*0390*/  IMAD R5, R17, 0x4ec0, R4 ;  /* 0x00004ec011057824 */ /* 0x000fc800078e0204 */
[----:B------:R-:W-:Y:S01]  /*03a0*/  IMAD.WIDE R4, R5, 0x4, R8 ;  /* 0x0000000405047825 */ /* 0x000fe200078e0208 */
[----:B--2---:R-:W-:Y:S02]  /*03b0*/  FSETP.GT.AND P6, PT, R31, R23, PT ;  /* 0x000000171f00720b */ /* 0x004fe40003fc4000 */
[----:B------:R-:W-:Y:S02]  /*03c0*/  FSETP.GT.AND P5, PT, R29, R21, PT ;  /* 0x000000151d00720b */ /* 0x000fe40003fa4000 */
[----:B------:R-:W-:Y:S02]  /*03d0*/  FSETP.NAN.AND P1, PT, R31, R31, PT ;  /* 0x0000001f1f00720b */ /* 0x000fe40003f28000 */
[----:B------:R-:W-:Y:S02]  /*03e0*/  FSETP.GT.AND P3, PT, R28, R20, PT ;  /* 0x000000141c00720b */ /* 0x000fe40003f64000 */
[----:B------:R-:W-:Y:S02]  /*03f0*/  FSETP.GT.AND P4, PT, R30, R22, PT ;  /* 0x000000161e00720b */ /* 0x000fe40003f84000 */
[----:B------:R-:W-:-:S02]  /*0400*/  FSETP.NAN.AND P2, PT, R28, R28, PT ;  /* 0x0000001c1c00720b */ /* 0x000fc40003f48000 */
[----:B------:R-:W-:Y:S02]  /*0410*/  P2R R48, PR, RZ, 0x8 ;  /* 0x00000008ff307803 */ /* 0x000fe40000000000 */
[----:B------:R-:W-:Y:S02]  /*0420*/  @!P6 SEL R31, R31, R23, P1 ;  /* 0x000000171f1fe207 */ /* 0x000fe40000800000 */
[C---:B------:R-:W-:Y:S01]  /*0430*/  FSETP.NAN.AND P1, PT, R29.reuse, R29, PT ;  /* 0x0000001d1d00720b */ /* 0x040fe20003f28000 */
[C---:B------:R-:W-:Y:S02]  /*0440*/  VIADD R36, R18.reuse, 0x29a0 ;  /* 0x000029a012247836 */ /* 0x040fe40000000000 */
[----:B------:R-:W-:Y:S01]  /*0450*/  VIADD R34, R18, 0x4ec0 ;  /* 0x00004ec012227836 */ /* 0x000fe20000000000 */
[----:B------:R-:W-:Y:S02]  /*0460*/  @!P5 SEL R29, R29, R21, P1 ;  /* 0x000000151d1dd207 */ /* 0x000fe40000800000 */
[----:B------:R-:W-:-:S02]  /*0470*/  FSETP.NAN.AND P1, PT, R30, R30, PT ;  /* 0x0000001e1e00720b */ /* 0x000fc40003f28000 */
[----:B------:R-:W-:Y:S02]  /*0480*/  @!P3 SEL R28, R28, R20, P2 ;  /* 0x000000141c1cb207 */ /* 0x000fe40001000000 */
[----:B------:R-:W-:Y:S02]  /*0490*/  CS2R R20, SRZ ;  /* 0x0000000000147805 */ /* 0x000fe4000001ff00 */
[----:B------:R-:W-:Y:S02]  /*04a0*/  @!P4 SEL R30, R30, R22, P1 ;  /* 0x000000161e1ec207 */ /* 0x000fe40000800000 */
[----:B------:R-:W-:Y:S02]  /*04b0*/  CS2R R22, SRZ ;  /* 0x0000000000167805 */ /* 0x000fe4000001ff00 */
[----:B----4-:R-:W-:Y:S02]  /*04c0*/  FSETP.GEU.AND P3, PT, R31, R27, PT ;  /* 0x0000001b1f00720b */ /* 0x010fe40003f6e000 */
[----:B------:R-:W-:-:S02]  /*04d0*/  FSETP.GEU.AND P2, PT, R30, R26, PT ;  /* 0x0000001a1e00720b */ /* 0x000fc40003f4e000 */
[----:B------:R-:W-:Y:S01]  /*04e0*/  FSETP.NAN.AND P1, PT, R27, R27, PT ;  /* 0x0000001b1b00720b */ /* 0x000fe20003f28000 */
[----:B------:R1:W2:Y:S01]  /*04f0*/  @P0 LDG.E.EL.128 R20, desc[UR6][R4.64] ;  /* 0x0000000604140981 */ /* 0x0002a2000c2e1d00 */
[----:B------:R-:W-:Y:S01]  /*0500*/  P2R R57, PR, RZ, 0x4 ;  /* 0x00000004ff397803 */ /* 0x000fe20000000000 */
[----:B------:R-:W-:Y:S01]  /*0510*/  VIADD R32, R18, 0x4fe0 ;  /* 0x00004fe012207836 */ /* 0x000fe20000000000 */
[C---:B------:R-:W-:Y:S02]  /*0520*/  LOP3.LUT R19, R3.reuse, 0x4, RZ, 0xfc, !PT ;  /* 0x0000000403137812 */ /* 0x040fe400078efcff */
[C---:B------:R-:W-:Y:S02]  /*0530*/  LOP3.LUT R33, R3.reuse, 0x8, RZ, 0xfc, !PT ;  /* 0x0000000803217812 */ /* 0x040fe400078efcff */
[----:B------:R-:W-:Y:S02]  /*0540*/  LOP3.LUT R37, R3, 0xc, RZ, 0xfc, !PT ;  /* 0x0000000c03257812 */ /* 0x000fe400078efcff */
[----:B------:R-:W-:-:S02]  /*0550*/  @P3 SEL R27, R27, R31, P1 ;  /* 0x0000001f1b1b3207 */ /* 0x000fc40000800000 */
[C---:B------:R-:W-:Y:S02]  /*0560*/  FSETP.NAN.AND P1, PT, R26.reuse, R26, PT ;  /* 0x0000001a1a00720b */ /* 0x040fe40003f28000 */
[----:B------:R-:W-:Y:S02]  /*0570*/  P2R R54, PR, RZ, 0x10 ;  /* 0x00000010ff367803 */ /* 0x000fe40000000000 */
[----:B------:R-:W-:Y:S02]  /*0580*/  @P2 SEL R26, R26, R30, P1 ;  /* 0x0000001e1a1a2207 */ /* 0x000fe40000800000 */
[-C--:B------:R-:W-:Y:S02]  /*0590*/  FSETP.GEU.AND P2, PT, R29, R25.reuse, PT ;  /* 0x000000191d00720b */ /* 0x080fe40003f4e000 */
[----:B------:R-:W-:Y:S02]  /*05a0*/  FSETP.NAN.AND P1, PT, R25, R25, PT ;  /* 0x000000191900720b */ /* 0x000fe40003f28000 */
[----:B------:R-:W-:-:S02]  /*05b0*/  P2R R58, PR, RZ, 0x4 ;  /* 0x00000004ff3a7803 */ /* 0x000fc40000000000 */
[----:B------:R-:W-:Y:S02]  /*05c0*/  P2R R55, PR, RZ, 0x8 ;  /* 0x00000008ff377803 */ /* 0x000fe40000000000 */
[----:B------:R-:W-:Y:S02]  /*05d0*/  P2R R49, PR, RZ, 0x20 ;  /* 0x00000020ff317803 */ /* 0x000fe40000000000 */
[----:B------:R-:W-:-:S03]  /*05e0*/  P2R R43, PR, RZ, 0x40 ;  /* 0x00000040ff2b7803 */ /* 0x000fc60000000000 */
[----:B------:R-:W-:Y:S02]  /*05f0*/  @P2 SEL R25, R25, R29, P1 ;  /* 0x0000001d19192207 */ /* 0x000fe40000800000 */
[-C--:B------:R-:W-:Y:S02]  /*0600*/  FSETP.GEU.AND P2, PT, R28, R24.reuse, PT ;  /* 0x000000181c00720b */ /* 0x080fe40003f4e000 */
[----:B------:R-:W-:Y:S02]  /*0610*/  FSETP.NAN.AND P1, PT, R24, R24, PT ;  /* 0x000000181800720b */ /* 0x000fe40003f28000 */
[----:B------:R-:W-:-:S09]  /*0620*/  P2R R56, PR, RZ, 0x4 ;  /* 0x00000004ff387803 */ /* 0x000fd20000000000 */
[----:B------:R-:W-:-:S04]  /*0630*/  @P2 SEL R24, R24, R28, P1 ;  /* 0x0000001c18182207 */ /* 0x000fc80000800000 */
[-C--:B---3--:R-:W-:Y:S02]  /*0640*/  FSETP.GEU.AND P2, PT, R24, R12.reuse, PT ;  /* 0x0000000c1800720b */ /* 0x088fe40003f4e000 */
[----:B------:R-:W-:Y:S02]  /*0650*/  FSETP.NAN.AND P1, PT, R12, R12, PT ;  /* 0x0000000c0c00720b */ /* 0x000fe40003f28000 */
[----:B------:R-:W-:-:S09]  /*0660*/  P2R R51, PR, RZ, 0x4 ;  /* 0x00000004ff337803 */ /* 0x000fd20000000000 */
[----:B------:R-:W-:Y:S02]  /*0670*/  @P2 SEL R12, R12, R24, P1 ;  /* 0x000000180c0c2207 */ /* 0x000fe40000800000 */
[-C--:B------:R-:W-:Y:S02]  /*0680*/  FSETP.GEU.AND P2, PT, R25, R13.reuse, PT ;  /* 0x0000000d1900720b */ /* 0x080fe40003f4e000 */
        /* <DEDUP_REMOVED lines=10> */
[----:B------:R-:W-:Y:S01]  /*0730*/  @P2 SEL R15, R15, R27, P1 ;  /* 0x0000001b0f0f2207 */ /* 0x000fe20000800000 */
[----:B-1----:R-:W-:-:S04]  /*0740*/  IMAD.IADD R4, R3, 0x1, R36 ;  /* 0x0000000103047824 */ /* 0x002fc800078e0224 */
[----:B------:R-:W-:-:S04]  /*0750*/  IMAD R5, R17, 0x4ec0, R4 ;  /* 0x00004ec011057824 */ /* 0x000fc800078e0204 */
[----:B------:R-:W-:Y:S01]  /*0760*/  IMAD.WIDE R4, R5, 0x4, R8 ;  /* 0x0000000405047825 */ /* 0x000fe200078e0208 */
[-C--:B--2---:R-:W-:Y:S02]  /*0770*/  FSETP.GEU.AND P2, PT, R15, R23.reuse, PT ;  /* 0x000000170f00720b */ /* 0x084fe40003f4e000 */
        /* <DEDUP_REMOVED lines=13> */
[----:B------:R-:W-:-:S09]  /*0850*/  CS2R R14, SRZ ;  /* 0x00000000000e7805 */ /* 0x000fd2000001ff00 */
[----:B------:R-:W-:Y:S02]  /*0860*/  @P2 SEL R20, R20, R12, P1 ;  /* 0x0000000c14142207 */ /* 0x000fe40000800000 */
[----:B------:R-:W-:-:S06]  /*0870*/  CS2R R12, SRZ ;  /* 0x00000000000c7805 */ /* 0x000fcc000001ff00 */
[----:B------:R1:W2:Y:S01]  /*0880*/  @P0 LDG.E.EL.128 R12, desc[UR6][R4.64] ;  /* 0x00000006040c0981 */ /* 0x0002a2000c2e1d00 */
[----:B------:R-:W-:Y:S01]  /*0890*/  P2R R60, PR, RZ, 0x4 ;  /* 0x00000004ff3c7803 */ /* 0x000fe20000000000 */
        /* <DEDUP_REMOVED lines=22> */
[----:B------:R-:W-:Y:S01]  /*0a00*/  IMAD.IADD R6, R3, 0x1, R32 ;  /* 0x0000000103067824 */ /* 0x000fe200078e0220 */
[----:B-1----:R-:W-:Y:S02]  /*0a10*/  CS2R R4, SRZ ;  /* 0x0000000000047805 */ /* 0x002fe4000001ff00 */
        /* <DEDUP_REMOVED lines=12> */
[-C--:B------:R-:W-:Y:S01]  /*0ae0*/  FSETP.GEU.AND P2, PT, R12, R20.reuse, PT ;  /* 0x000000140c00720b */ /* 0x080fe20003f4e000 */
[----:B------:R-:W-:Y:S01]  /*0af0*/  IMAD R13, R17, 0x4ec0, R6 ;  /* 0x00004ec0110d7824 */ /* 0x000fe200078e0206 */
[----:B------:R-:W-:Y:S02]  /*0b00*/  FSETP.NAN.AND P1, PT, R20, R20, PT ;  /* 0x000000141400720b */ /* 0x000fe40003f28000 */
[----:B------:R-:W-:-:S09]  /*0b10*/  CS2R R6, SRZ ;  /* 0x0000000000067805 */ /* 0x000fd2000001ff00 */
[----:B------:R-:W-:Y:S01]  /*0b20*/  @P2 SEL R20, R20, R12, P1 ;  /* 0x0000000c14142207 */ /* 0x000fe20000800000 */
[----:B------:R-:W-:-:S05]  /*0b30*/  IMAD.WIDE R12, R13, 0x4, R8 ;  /* 0x000000040d0c7825 */ /* 0x000fca00078e0208 */
[----:B------:R1:W2:Y:S01]  /*0b40*/  @P0 LDG.E.EL.128 R4, desc[UR6][R12.64] ;  /* 0x000000060c040981 */ /* 0x0002a2000c2e1d00 */
[----:B------:R-:W-:Y:S01]  /*0b50*/  P2R R68, PR, RZ, 0x4 ;  /* 0x00000004ff447803 */ /* 0x000fe20000000000 */
[----:B------:R-:W-:Y:S01]  /*0b60*/  IMAD.IADD R14, R19, 0x1, R18 ;  /* 0x00000001130e7824 */ /* 0x000fe200078e0212 */
[----:B------:R-:W-:Y:S02]  /*0b70*/  CS2R R24, SRZ ;  /* 0x0000000000187805 */ /* 0x000fe4000001ff00 */
[----:B------:R-:W-:Y:S02]  /*0b80*/  CS2R R26, SRZ ;  /* 0x00000000001a7805 */ /* 0x000fe4000001ff00 */
[----:B-1----:R-:W-:Y:S02]  /*0b90*/  CS2R R12, SRZ ;  /* 0x00000000000c7805 */ /* 0x002fe4000001ff00 */
[-C--:B--2---:R-:W-:Y:S02]  /*0ba0*/  FSETP.GEU.AND P2, PT, R20, R4.reuse, PT ;  /* 0x000000041400720b */ /* 0x084fe40003f4e000 */
[----:B------:R-:W-:-:S02]  /*0bb0*/  FSETP.NAN.AND P1, PT, R4, R4, PT ;  /* 0x000000040400720b */ /* 0x000fc40003f28000 */
        /* <DEDUP_REMOVED lines=11> */
[----:B------:R-:W-:Y:S01]  /*0c70*/  IMAD.IADD R20, R19, 0x1, R44 ;  /* 0x0000000113147824 */ /* 0x000fe200078e022c */
[----:B------:R-:W-:Y:S01]  /*0c80*/  FSETP.NAN.AND P1, PT, R7, R7, PT ;  /* 0x000000070700720b */ /* 0x000fe20003f28000 */
[----:B------:R-:W-:Y:S01]  /*0c90*/  IMAD R21, R17, 0x4ec0, R14 ;  /* 0x00004ec011157824 */ /* 0x000fe200078e020e */
[----:B------:R-:W-:-:S09]  /*0ca0*/  CS2R R14, SRZ ;  /* 0x00000000000e7805 */ /* 0x000fd2000001ff00 */
[----:B------:R-:W-:Y:S01]  /*0cb0*/  @P2 SEL R7, R7, R23, P1 ;  /* 0x0000001707072207 */ /* 0x000fe20000800000 */
[----:B------:R-:W-:Y:S02]  /*0cc0*/  IMAD R23, R17, 0x4ec0, R20 ;  /* 0x00004ec011177824 */ /* 0x000fe400078e0214 */
[----:B------:R-:W-:-:S04]  /*0cd0*/  IMAD.WIDE R20, R21, 0x4, R8 ;  /* 0x0000000415147825 */ /* 0x000fc800078e0208 */
[----:B------:R-:W-:Y:S01]  /*0ce0*/  IMAD.WIDE R22, R23, 0x4, R8 ;  /* 0x0000000417167825 */ /* 0x000fe200078e0208 */
[----:B------:R-:W2:Y:S04]  /*0cf0*/  @P0 LDG.E.EL.128 R24, desc[UR6][R20.64] ;  /* 0x0000000614180981 */ /* 0x000ea8000c2e1d00 */
[----:B------:R1:W2:Y:S01]  /*0d00*/  @P0 LDG.E.EL.128 R12, desc[UR6][R22.64] ;  /* 0x00000006160c0981 */ /* 0x0002a2000c2e1d00 */
[----:B------:R-:W-:Y:S01]  /*0d10*/  P2R R71, PR, RZ, 0x4 ;  /* 0x00000004ff477803 */ /* 0x000fe20000000000 */
[----:B-1----:R-:W-:Y:S01]  /*0d20*/  IMAD.IADD R22, R19, 0x1, R40 ;  /* 0x0000000113167824 */ /* 0x002fe200078e0228 */
[----:B------:R-:W-:Y:S02]  /*0d30*/  CS2R R20, SRZ ;  /* 0x0000000000147805 */ /* 0x000fe4000001ff00 */
[----:B--2---:R-:W-:-:S02]  /*0d40*/  FSETP.GT.AND P2, PT, R12, R24, PT ;  /* 0x000000180c00720b */ /* 0x004fc40003f44000 */
[----:B------:R-:W-:Y:S02]  /*0d50*/  FSETP.NAN.AND P1, PT, R12, R12, PT ;  /* 0x0000000c0c00720b */ /* 0x000fe40003f28000 */
[----:B------:R-:W-:-:S09]  /*0d60*/  P2R R75, PR, RZ, 0x4 ;  /* 0x00000004ff4b7803 */ /* 0x000fd20000000000 */
[----:B------:R-:W-:Y:S02]  /*0d70*/  @!P2 SEL R12, R12, R24, P1 ;  /* 0x000000180c0ca207 */ /* 0x000fe40000800000 */
[C---:B------:R-:W-:Y:S02]  /*0d80*/  FSETP.GT.AND P2, PT, R13.reuse, R25, PT ;  /* 0x000000190d00720b */ /* 0x040fe40003f44000 */
[----:B------:R-:W-:-:S11]  /*0d90*/  FSETP.NAN.AND P1, PT, R13, R13, PT ;  /* 0x0000000d0d00720b */ /* 0x000fd60003f28000 */
[----:B------:R-:W-:Y:S01]  /*0da0*/  @!P2 SEL R13, R13, R25, P1 ;  /* 0x000000190d0da207 */ /* 0x000fe20000800000 */
[----:B------:R-:W-:Y:S01]  /*0db0*/  IMAD R25, R17, 0x4ec0, R22 ;  /* 0x00004ec011197824 */ /* 0x000fe200078e0216 */
[----:B------:R-:W-:-:S03]  /*0dc0*/  CS2R R22, SRZ ;  /* 0x0000000000167805 */ /* 0x000fc6000001ff00 */
[----:B------:R-:W-:-:S05]  /*0dd0*/  IMAD.WIDE R24, R25, 0x4, R8 ;  /* 0x0000000419187825 */ /* 0x000fca00078e0208 */
[----:B------:R-:W2:Y:S01]  /*0de0*/  @P0 LDG.E.EL.128 R20, desc[UR6][R24.64] ;  /* 0x0000000618140981 */ /* 0x000ea2000c2e1d00 */
[----:B------:R-:W-:Y:S02]  /*0df0*/  P2R R76, PR, RZ, 0x4 ;  /* 0x00000004ff4c7803 */ /* 0x000fe40000000000 */
[C---:B------:R-:W-:Y:S02]  /*0e00*/  FSETP.GT.AND P2, PT, R14.reuse, R26, PT ;  /* 0x0000001a0e00720b */ /* 0x040fe40003f44000 */
[----:B------:R-:W-:Y:S02]  /*0e10*/  FSETP.NAN.AND P1, PT, R14, R14, PT ;  /* 0x0000000e0e00720b */ /* 0x000fe40003f28000 */
[----:B------:R-:W-:-:S09]  /*0e20*/  P2R R77, PR, RZ, 0x4 ;  /* 0x00000004ff4d7803 */ /* 0x000fd20000000000 */
[----:B------:R-:W-:Y:S02]  /*0e30*/  @!P2 SEL R14, R14, R26, P1 ;  /* 0x0000001a0e0ea207 */ /* 0x000fe40000800000 */
[C---:B------:R-:W-:Y:S02]  /*0e40*/  FSETP.GT.AND P2, PT, R15.reuse, R27, PT ;  /* 0x0000001b0f00720b */ /* 0x040fe40003f44000 */
[----:B------:R-:W-:Y:S02]  /*0e50*/  FSETP.NAN.AND P1, PT, R15, R15, PT ;  /* 0x0000000f0f00720b */ /* 0x000fe40003f28000 */
[----:B------:R-:W-:-:S09]  /*0e60*/  P2R R78, PR, RZ, 0x4 ;  /* 0x00000004ff4e7803 */ /* 0x000fd20000000000 */
[----:B------:R-:W-:-:S04]  /*0e70*/  @!P2 SEL R15, R15, R27, P1 ;  /* 0x0000001b0f0fa207 */ /* 0x000fc80000800000 */
        /* <DEDUP_REMOVED lines=10> */
[----:B------:R-:W-:Y:S01]  /*0f20*/  P2R R79, PR, RZ, 0x4 ;  /* 0x00000004ff4f7803 */ /* 0x000fe20000000000 */
[----:B------:R-:W-:-:S08]  /*0f30*/  IMAD.IADD R14, R19, 0x1, R42 ;  /* 0x00000001130e7824 */ /* 0x000fd000078e022a */
[----:B------:R-:W-:Y:S02]  /*0f40*/  @P2 SEL R21, R21, R13, P1 ;  /* 0x0000000d15152207 */ /* 0x000fe40000800000 */
[-C--:B------:R-:W-:Y:S02]  /*0f50*/  FSETP.GEU.AND P2, PT, R12, R20.reuse, PT ;  /* 0x000000140c00720b */ /* 0x080fe40003f4e000 */
[----:B------:R-:W-:Y:S01]  /*0f60*/  FSETP.NAN.AND P1, PT, R20, R20, PT ;  /* 0x000000141400720b */ /* 0x000fe20003f28000 */
[----:B------:R-:W-:Y:S01]  /*0f70*/  IMAD R25, R17, 0x4ec0, R14 ;  /* 0x00004ec011197824 */ /* 0x000fe200078e020e */
[----:B------:R-:W-:-:S03]  /*0f80*/  CS2R R14, SRZ ;  /* 0x00000000000e7805 */ /* 0x000fc6000001ff00 */
[----:B------:R-:W-:-:S06]  /*0f90*/  IMAD.WIDE R24, R25, 0x4, R8 ;  /* 0x0000000419187825 */ /* 0x000fcc00078e0208 */
[----:B------:R-:W-:Y:S02]  /*0fa0*/  @P2 SEL R20, R20, R12, P1 ;  /* 0x0000000c14142207 */ /* 0x000fe40000800000 */
[----:B------:R-:W-:-:S06]  /*0fb0*/  CS2R R12, SRZ ;  /* 0x00000000000c7805 */ /* 0x000fcc000001ff00 */
[----:B------:R-:W2:Y:S01]  /*0fc0*/  @P0 LDG.E.EL.128 R12, desc[UR6][R24.64] ;  /* 0x00000006180c0981 */ /* 0x000ea2000c2e1d00 */
[----:B------:R-:W-:Y:S02]  /*0fd0*/  P2R R80, PR, RZ, 0x4 ;  /* 0x00000004ff507803 */ /* 0x000fe40000000000 */
        /* <DEDUP_REMOVED lines=14> */
[----:B------:R-:W-:-:S03]  /*10c0*/  FSETP.NAN.AND P1, PT, R15, R15, PT ;  /* 0x0000000f0f00720b */ /* 0x000fc60003f28000 */
[----:B------:R-:W-:Y:S01]  /*10d0*/  IMAD R25, R17, 0x4ec0, R22 ;  /* 0x00004ec011197824 */ /* 0x000fe200078e0216 */
[----:B------:R-:W-:-:S03]  /*10e0*/  CS2R R20, SRZ ;  /* 0x0000000000147805 */ /* 0x000fc6000001ff00 */
[----:B------:R-:W-:-:S04]  /*10f0*/  IMAD.WIDE R24, R25, 0x4, R8 ;  /* 0x0000000419187825 */ /* 0x000fc800078e0208 */
        /* <DEDUP_REMOVED lines=68> */
[----:B------:R1:W2:Y:S01]  /*1540*/  @P0 LDG.E.EL.128 R12, desc[UR6][R24.64] ;  /* 0x00000006180c0981 */ /* 0x0002a2000c2e1d00 */
[----:B------:R-:W-:Y:S01]  /*1550*/  P2R R98, PR, RZ, 0x4 ;  /* 0x00000004ff627803 */ /* 0x000fe20000000000 */
[----:B------:R-:W-:Y:S01]  /*1560*/  IMAD.IADD R28, R33, 0x1, R44 ;  /* 0x00000001211c7824 */ /* 0x000fe200078e022c */
[----:B------:R-:W-:-:S03]  /*1570*/  CS2R R26, SRZ ;  /* 0x00000000001a7805 */ /* 0x000fc6000001ff00 */
[----:B------:R-:W-:Y:S01]  /*1580*/  IMAD R31, R17, 0x4ec0, R28 ;  /* 0x00004ec0111f7824 */ /* 0x000fe200078e021c */
[----:B-1----:R-:W-:-:S03]  /*1590*/  CS2R R24, SRZ ;  /* 0x0000000000187805 */ /* 0x002fc6000001ff00 */
        /* <DEDUP_REMOVED lines=20> */
[----:B------:R-:W-:Y:S01]  /*16e0*/  CS2R R22, SRZ ;  /* 0x0000000000167805 */ /* 0x000fe2000001ff00 */
[----:B------:R-:W2:Y:S05]  /*16f0*/  @P0 LDG.E.EL.128 R24, desc[UR6][R28.64] ;  /* 0x000000061c180981 */ /* 0x000eaa000c2e1d00 */
[----:B------:R-:W2:Y:S01]  /*1700*/  @P0 LDG.E.EL.128 R20, desc[UR6][R30.64] ;  /* 0x000000061e140981 */ /* 0x000ea2000c2e1d00 */
[----:B------:R-:W-:Y:S02]  /*1710*/  P2R R102, PR, RZ, 0x4 ;  /* 0x00000004ff667803 */ /* 0x000fe40000000000 */
[----:B--2---:R-:W-:-:S02]  /*1720*/  FSETP.GT.AND P2, PT, R20, R24, PT ;  /* 0x000000181400720b */ /* 0x004fc40003f44000 */
[----:B------:R-:W-:Y:S02]  /*1730*/  FSETP.NAN.AND P1, PT, R20, R20, PT ;  /* 0x000000141400720b */ /* 0x000fe40003f28000 */
[----:B------:R-:W-:-:S09]  /*1740*/  P2R R114, PR, RZ, 0x4 ;  /* 0x00000004ff727803 */ /* 0x000fd20000000000 */
[----:B------:R-:W-:Y:S02]  /*1750*/  @!P2 SEL R20, R20, R24, P1 ;  /* 0x000000181414a207 */ /* 0x000fe40000800000 */
[C---:B------:R-:W-:Y:S02]  /*1760*/  FSETP.GT.AND P2, PT, R21.reuse, R25, PT ;  /* 0x000000191500720b */ /* 0x040fe40003f44000 */
[----:B------:R-:W-:Y:S02]  /*1770*/  FSETP.NAN.AND P1, PT, R21, R21, PT ;  /* 0x000000151500720b */ /* 0x000fe40003f28000 */
[----:B------:R-:W-:-:S09]  /*1780*/  P2R R115, PR, RZ, 0x4 ;  /* 0x00000004ff737803 */ /* 0x000fd20000000000 */
[----:B------:R-:W-:Y:S02]  /*1790*/  @!P2 SEL R21, R21, R25, P1 ;  /* 0x000000191515a207 */ /* 0x000fe40000800000 */
[C---:B------:R-:W-:Y:S02]  /*17a0*/  FSETP.GT.AND P2, PT, R22.reuse, R26, PT ;  /* 0x0000001a1600720b */ /* 0x040fe40003f44000 */
[----:B------:R-:W-:Y:S02]  /*17b0*/  FSETP.NAN.AND P1, PT, R22, R22, PT ;  /* 0x000000161600720b */ /* 0x000fe40003f28000 */
[----:B------:R-:W-:-:S09]  /*17c0*/  P2R R122, PR, RZ, 0x4 ;  /* 0x00000004ff7a7803 */ /* 0x000fd20000000000 */
[----:B------:R-:W-:Y:S02]  /*17d0*/  @!P2 SEL R22, R22, R26, P1 ;  /* 0x0000001a1616a207 */ /* 0x000fe40000800000 */
[----:B------:R-:W-:Y:S01]  /*17e0*/  FSETP.GT.AND P2, PT, R23, R27, PT ;  /* 0x0000001b1700720b */ /* 0x000fe20003f44000 */
[----:B------:R-:W-:Y:S01]  /*17f0*/  IMAD.IADD R26, R33, 0x1, R40 ;  /* 0x00000001211a7824 */ /* 0x000fe200078e0228 */
[----:B------:R-:W-:-:S03]  /*1800*/  FSETP.NAN.AND P1, PT, R23, R23, PT ;  /* 0x000000171700720b */ /* 0x000fc60003f28000 */
[----:B------:R-:W-:Y:S01]  /*1810*/  IMAD R29, R17, 0x4ec0, R26 ;  /* 0x00004ec0111d7824 */ /* 0x000fe200078e021a */
[----:B------:R-:W-:-:S03]  /*1820*/  CS2R R24, SRZ ;  /* 0x0000000000187805 */ /* 0x000fc6000001ff00 */
[----:B------:R-:W-:-:S04]  /*1830*/  IMAD.WIDE R28, R29, 0x4, R8 ;  /* 0x000000041d1c7825 */ /* 0x000fc800078e0208 */
[----:B------:R-:W-:Y:S02]  /*1840*/  @!P2 SEL R23, R23, R27, P1 ;  /* 0x0000001b1717a207 */ /* 0x000fe40000800000 */
        /* <DEDUP_REMOVED lines=140> */
[----:B------:R-:W-:Y:S01]  /*2110*/  P2R R129, PR, RZ, 0x4 ;  /* 0x00000004ff817803 */ /* 0x000fe20000000000 */
[----:B------:R-:W-:-:S04]  /*2120*/  IMAD.IADD R40, R37, 0x1, R40 ;  /* 0x0000000125287824 */ /* 0x000fc800078e0228 */
[----:B------:R-:W-:-:S04]  /*2130*/  IMAD R41, R17, 0x4ec0, R40 ;  /* 0x00004ec011297824 */ /* 0x000fc800078e0228 */
[----:B------:R-:W-:Y:S01]  /*2140*/  IMAD.WIDE R40, R41, 0x4, R8 ;  /* 0x0000000429287825 */ /* 0x000fe200078e0208 */
[C---:B--2---:R-:W-:Y:S02]  /*2150*/  FSETP.GT.AND P2, PT, R24.reuse, R28, PT ;  /* 0x0000001c1800720b */ /* 0x044fe40003f44000 */
        /* <DEDUP_REMOVED lines=13> */
[----:B------:R-:W-:-:S09]  /*2230*/  CS2R R28, SRZ ;  /* 0x00000000001c7805 */ /* 0x000fd2000001ff00 */
[----:B------:R-:W-:Y:S02]  /*2240*/  @!P2 SEL R27, R27, R31, P1 ;  /* 0x0000001f1b1ba207 */ /* 0x000fe40000800000 */
[----:B------:R-:W-:-:S06]  /*2250*/  CS2R R30, SRZ ;  /* 0x00000000001e7805 */ /* 0x000fcc000001ff00 */
[----:B------:R1:W2:Y:S01]  /*2260*/  @P0 LDG.E.EL.128 R28, desc[UR6][R40.64] ;  /* 0x00000006281c0981 */ /* 0x0002a2000c2e1d00 */
[----:B------:R-:W-:Y:S01]  /*2270*/  P2R R168, PR, RZ, 0x4 ;  /* 0x00000004ffa87803 */ /* 0x000fe20000000000 */
[----:B------:R-:W-:-:S04]  /*2280*/  IMAD.IADD R42, R37, 0x1, R42 ;  /* 0x00000001252a7824 */ /* 0x000fc800078e022a */
[----:B-1----:R-:W-:-:S04]  /*2290*/  IMAD R41, R17, 0x4ec0, R42 ;  /* 0x00004ec011297824 */ /* 0x002fc800078e022a */
        /* <DEDUP_REMOVED lines=18> */
[----:B------:R-:W2:Y:S01]  /*23c0*/  @P0 LDG.E.EL.128 R24, desc[UR6][R40.64] ;  /* 0x0000000628180981 */ /* 0x000ea2000c2e1d00 */
[----:B------:R-:W-:Y:S01]  /*23d0*/  P2R R151, PR, RZ, 0x4 ;  /* 0x00000004ff977803 */ /* 0x000fe20000000000 */
[----:B------:R-:W-:-:S04]  /*23e0*/  IMAD.IADD R38, R37, 0x1, R38 ;  /* 0x0000000125267824 */ /* 0x000fc800078e0226 */
        /* <DEDUP_REMOVED lines=87> */
[----:B------:R-:W-:-:S04]  /*2960*/  VIADD R32, R18, 0x5100 ;  /* 0x0000510012207836 */ /* 0x000fc80000000000 */
[----:B------:R-:W-:-:S04]  /*2970*/  IMAD.IADD R18, R3, 0x1, R32 ;  /* 0x0000000103127824 */ /* 0x000fc800078e0220 */
[----:B-1----:R-:W-:-:S04]  /*2980*/  IMAD R35, R17, 0x4ec0, R18 ;  /* 0x00004ec011237824 */ /* 0x002fc800078e0212 */
[----:B------:R-:W-:Y:S01]  /*2990*/  IMAD.WIDE R34, R35, 0x4, R8 ;  /* 0x0000000423227825 */ /* 0x000fe200078e0208 */
[-C--:B--2---:R-:W-:Y:S02]  /*29a0*/  FSETP.GEU.AND P2, PT, R28, R24.reuse, PT ;  /* 0x000000181c00720b */ /* 0x084fe40003f4e000 */
[----:B------:R-:W-:-:S11]  /*29b0*/  FSETP.NAN.AND P1, PT, R24, R24, PT ;  /* 0x000000181800720b */ /* 0x000fd60003f28000 */
[----:B------:R-:W-:Y:S02]  /*29c0*/  @P2 SEL R24, R24, R28, P1 ;  /* 0x0000001c18182207 */ /* 0x000fe40000800000 */
[-C--:B------:R-:W-:Y:S02]  /*29d0*/  FSETP.GEU.AND P1, PT, R29, R25.reuse, PT ;  /* 0x000000191d00720b */ /* 0x080fe40003f2e000 */
[----:B------:R-:W-:Y:S02]  /*29e0*/  FSETP.NAN.AND P3, PT, R25, R25, PT ;  /* 0x000000191900720b */ /* 0x000fe40003f68000 */
[----:B------:R-:W-:Y:S02]  /*29f0*/  FSETP.GEU.AND P4, PT, R30, R26, PT ;  /* 0x0000001a1e00720b */ /* 0x000fe40003f8e000 */
[----:B------:R-:W-:-:S07]  /*2a00*/  P2R R44, PR, RZ, 0x2 ;  /* 0x00000002ff2c7803 */ /* 0x000fce0000000000 */
[----:B------:R-:W-:Y:S02]  /*2a10*/  @P1 SEL R25, R25, R29, P3 ;  /* 0x0000001d19191207 */ /* 0x000fe40001800000 */
[----:B------:R-:W-:Y:S02]  /*2a20*/  FSETP.GEU.AND P1, PT, R31, R27, PT ;  /* 0x0000001b1f00720b */ /* 0x000fe40003f2e000 */
[----:B------:R-:W-:-:S04]  /*2a30*/  FSETP.NAN.AND P3, PT, R26, R26, PT ;  /* 0x0000001a1a00720b */ /* 0x000fc80003f68000 */
[----:B------:R-:W-:Y:S02]  /*2a40*/  @P4 SEL R26, R26, R30, P3 ;  /* 0x0000001e1a1a4207 */ /* 0x000fe40001800000 */
[----:B------:R-:W-:Y:S02]  /*2a50*/  FSETP.NAN.AND P3, PT, R27, R27, PT ;  /* 0x0000001b1b00720b */ /* 0x000fe40003f68000 */
[----:B------:R-:W-:-:S03]  /*2a60*/  CS2R R28, SRZ ;  /* 0x00000000001c7805 */ /* 0x000fc6000001ff00 */
        /* <DEDUP_REMOVED lines=69> */
[----:B------:R-:W-:Y:S02]  /*2ec0*/  P2R R133, PR, RZ, 0x2 ;  /* 0x00000002ff857803 */ /* 0x000fe40000000000 */
[----:B------:R-:W-:-:S04]  /*2ed0*/  ISETP.NE.AND P1, PT, R131, RZ, PT ;  /* 0x000000ff8300720c */ /* 0x000fc80003f25270 */
        /* <DEDUP_REMOVED lines=27> */
[----:B------:R-:W-:Y:S02]  /*3090*/  ISETP.NE.AND P1, PT, R127, RZ, PT ;  /* 0x000000ff7f00720c */ /* 0x000fe40003f25270 */
[----:B------:R-:W-:Y:S02]  /*30a0*/  P2R R134, PR, RZ, 0x10 ;  /* 0x00000010ff867803 */ /* 0x000fe40000000000 */
        /* <DEDUP_REMOVED lines=17> */
[-C--:B--2---:R-:W-:Y:S02]  /*31c0*/  FSETP.GEU.AND P3, PT, R24, R20.reuse, PT ;  /* 0x000000141800720b */ /* 0x084fe40003f6e000 */
[----:B------:R-:W-:-:S11]  /*31d0*/  FSETP.NAN.AND P4, PT, R20, R20, PT ;  /* 0x000000141400720b */ /* 0x000fd60003f88000 */
[----:B------:R-:W-:Y:S02]  /*31e0*/  @P3 SEL R20, R20, R24, P4 ;  /* 0x0000001814143207 */ /* 0x000fe40002000000 */
[-C--:B------:R-:W-:Y:S02]  /*31f0*/  FSETP.GEU.AND P4, PT, R25, R21.reuse, PT ;  /* 0x000000151900720b */ /* 0x080fe40003f8e000 */
        /* <DEDUP_REMOVED lines=8> */
[----:B------:R-:W-:-:S04]  /*3280*/  ISETP.NE.AND P1, PT, R18, RZ, PT ;  /* 0x000000ff1200720c */ /* 0x000fc80003f25270 */
[----:B------:R-:W-:Y:S02]  /*3290*/  SEL R8, RZ, 0x1, !P1 ;  /* 0x00000001ff087807 */ /* 0x000fe40004800000 */
        /* <DEDUP_REMOVED lines=10> */
[----:B------:R-:W-:Y:S02]  /*3340*/  ISETP.NE.AND P1, PT, R38, RZ, PT ;  /* 0x000000ff2600720c */ /* 0x000fe40003f25270 */
[----:B------:R-:W-:Y:S02]  /*3350*/  P2R R56, PR, RZ, 0x40 ;  /* 0x00000040ff387803 */ /* 0x000fe40000000000 */
[----:B------:R-:W-:Y:S02]  /*3360*/  SEL R25, RZ, 0x1, !P1 ;  /* 0x00000001ff197807 */ /* 0x000fe40004800000 */
[----:B------:R-:W-:Y:S02]  /*3370*/  ISETP.NE.AND P1, PT, R57, RZ, PT ;  /* 0x000000ff3900720c */ /* 0x000fe40003f25270 */
[----:B------:R-:W-:-:S02]  /*3380*/  ISETP.NE.AND P6, PT, R79, RZ, PT ;  /* 0x000000ff4f00720c */ /* 0x000fc40003fc5270 */
[----:B------:R-:W-:Y:S02]  /*3390*/  SEL R26, RZ, 0x1, !P1 ;  /* 0x00000001ff1a7807 */ /* 0x000fe40004800000 */
[----:B------:R-:W-:Y:S02]  /*33a0*/  ISETP.NE.AND P1, PT, R58, RZ, PT ;  /* 0x000000ff3a00720c */ /* 0x000fe40003f25270 */
[----:B------:R-:W-:Y:S02]  /*33b0*/  SEL R25, R25, 0x2, P6 ;  /* 0x0000000219197807 */ /* 0x000fe40003000000 */
[----:B------:R-:W-:Y:S02]  /*33c0*/  ISETP.NE.AND P6, PT, R88, RZ, PT ;  /* 0x000000ff5800720c */ /* 0x000fe40003fc5270 */
[----:B------:R-:W-:Y:S02]  /*33d0*/  P2R R49, PR, RZ, 0x8 ;  /* 0x00000008ff317803 */ /* 0x000fe40000000000 */
[----:B------:R-:W-:-:S02]  /*33e0*/  SEL R27, RZ, 0x1, !P1 ;  /* 0x00000001ff1b7807 */ /* 0x000fc40004800000 */
[----:B------:R-:W-:Y:S02]  /*33f0*/  ISETP.NE.AND P3, PT, R116, RZ, PT ;  /* 0x000000ff7400720c */ /* 0x000fe40003f65270 */
[----:B------:R-:W-:Y:S02]  /*3400*/  ISETP.NE.AND P1, PT, R81, RZ, PT ;  /* 0x000000ff5100720c */ /* 0x000fe40003f25270 */
[----:B------:R-:W-:Y:S02]  /*3410*/  P2R R116, PR, RZ, 0x40 ;  /* 0x00000040ff747803 */ /* 0x000fe40000000000 */
[----:B------:R-:W-:Y:S02]  /*3420*/  ISETP.NE.AND P6, PT, R87, RZ, PT ;  /* 0x000000ff5700720c */ /* 0x000fe40003fc5270 */
[----:B------:R-:W-:Y:S02]  /*3430*/  SEL R32, RZ, 0x1, !P1 ;  /* 0x00000001ff207807 */ /* 0x000fe40004800000 */
[----:B------:R-:W-:-:S02]  /*3440*/  ISETP.NE.AND P1, PT, R82, RZ, PT ;  /* 0x000000ff5200720c */ /* 0x000fc40003f25270 */
[----:B------:R-:W-:Y:S02]  /*3450*/  P2R R115, PR, RZ, 0x40 ;  /* 0x00000040ff737803 */ /* 0x000fe40000000000 */
[----:B------:R-:W-:Y:S02]  /*3460*/  ISETP.NE.AND P6, PT, R60, RZ, PT ;  /* 0x000000ff3c00720c */ /* 0x000fe40003fc5270 */
[----:B------:R-:W-:Y:S02]  /*3470*/  SEL R33, RZ, 0x1, !P1 ;  /* 0x00000001ff217807 */ /* 0x000fe40004800000 */
[----:B------:R-:W-:Y:S02]  /*3480*/  ISETP.NE.AND P1, PT, R114, RZ, PT ;  /* 0x000000ff7200720c */ /* 0x000fe40003f25270 */
[----:B------:R-:W-:Y:S02]  /*3490*/  P2R R114, PR, RZ, 0x40 ;  /* 0x00000040ff727803 */ /* 0x000fe40000000000 */
[----:B------:R-:W-:-:S02]  /*34a0*/  ISETP.NE.AND P6, PT, R61, RZ, PT ;  /* 0x000000ff3d00720c */ /* 0x000fc40003fc5270 */
[----:B------:R-:W-:Y:S02]  /*34b0*/  P2R R54, PR, RZ, 0x10 ;  /* 0x00000010ff367803 */ /* 0x000fe40000000000 */
[----:B------:R-:W-:Y:S02]  /*34c0*/  ISETP.NE.AND P4, PT, R112, RZ, PT ;  /* 0x000000ff7000720c */ /* 0x000fe40003f85270 */
        /* <DEDUP_REMOVED lines=32> */
[----:B------:R-:W-:Y:S02]  /*36d0*/  SEL R34, RZ, 0x1, !P1 ;  /* 0x00000001ff227807 */ /* 0x000fe40004800000 */
[----:B------:R-:W-:Y:S02]  /*36e0*/  P2R R58, PR, RZ, 0x40 ;  /* 0x00000040ff3a7803 */ /* 0x000fe40000000000 */
[----:B------:R-:W-:Y:S02]  /*36f0*/  ISETP.NE.AND P6, PT, R52, RZ, PT ;  /* 0x000000ff3400720c */ /* 0x000fe40003fc5270 */
[----:B------:R-:W-:-:S02]  /*3700*/  ISETP.NE.AND P1, PT, R131, RZ, PT ;  /* 0x000000ff8300720c */ /* 0x000fc40003f25270 */
[----:B------:R-:W-:Y:S02]  /*3710*/  P2R R57, PR, RZ, 0x40 ;  /* 0x00000040ff397803 */ /* 0x000fe40000000000 */
[----:B------:R-:W-:Y:S02]  /*3720*/  SEL R35, RZ, 0x1, !P1 ;  /* 0x00000001ff237807 */ /* 0x000fe40004800000 */
[----:B------:R-:W-:Y:S02]  /*3730*/  ISETP.NE.AND P6, PT, R53, RZ, PT ;  /* 0x000000ff3500720c */ /* 0x000fe40003fc5270 */
[----:B------:R-:W-:Y:S02]  /*3740*/  ISETP.NE.AND P1, PT, R158, RZ, PT ;  /* 0x000000ff9e00720c */ /* 0x000fe40003f25270 */
[----:B------:R-:W-:Y:S02]  /*3750*/  P2R R52, PR, RZ, 0x40 ;  /* 0x00000040ff347803 */ /* 0x000fe40000000000 */
[----:B------:R-:W-:-:S02]  /*3760*/  SEL R36, RZ, 0x1, !P1 ;  /* 0x00000001ff247807 */ /* 0x000fc40004800000 */
[----:B------:R-:W-:Y:S02]  /*3770*/  ISETP.NE.AND P6, PT, R51, RZ, PT ;  /* 0x000000ff3300720c */ /* 0x000fe40003fc5270 */
[----:B------:R-:W-:Y:S02]  /*3780*/  ISETP.NE.AND P1, PT, R159, RZ, PT ;  /* 0x000000ff9f00720c */ /* 0x000fe40003f25270 */
[----:B------:R-:W-:Y:S02]  /*3790*/  P2R R51, PR, RZ, 0x40 ;  /* 0x00000040ff337803 */ /* 0x000fe40000000000 */
[----:B------:R-:W-:Y:S02]  /*37a0*/  SEL R37, RZ, 0x1, !P1 ;  /* 0x00000001ff257807 */ /* 0x000fe40004800000 */
[----:B------:R-:W-:Y:S02]  /*37b0*/  ISETP.NE.AND P6, PT, R151, RZ, PT ;  /* 0x000000ff9700720c */ /* 0x000fe40003fc5270 */
[----:B------:R-:W-:-:S02]  /*37c0*/  ISETP.NE.AND P1, PT, R160, RZ, PT ;  /* 0x000000ffa000720c */ /* 0x000fc40003f25270 */
[----:B------:R-:W-:Y:S02]  /*37d0*/  P2R R50, PR, RZ, 0x40 ;  /* 0x00000040ff327803 */ /* 0x000fe40000000000 */
[----:B------:R-:W-:Y:S02]  /*37e0*/  SEL R38, RZ, 0x1, !P1 ;  /* 0x00000001ff267807 */ /* 0x000fe40004800000 */
[----:B------:R-:W-:Y:S02]  /*37f0*/  ISETP.NE.AND P6, PT, R150, RZ, PT ;  /* 0x000000ff9600720c */ /* 0x000fe40003fc5270 */
[----:B------:R-:W-:Y:S02]  /*3800*/  ISETP.NE.AND P1, PT, R161, RZ, PT ;  /* 0x000000ffa100720c */ /* 0x000fe40003f25270 */
[----:B------:R-:W-:Y:S02]  /*3810*/  P2R R43, PR, RZ, 0x40 ;  /* 0x00000040ff2b7803 */ /* 0x000fe40000000000 */
[----:B------:R-:W-:-:S02]  /*3820*/  SEL R8, R8, 0x2, P1 ;  /* 0x0000000208087807 */ /* 0x000fc40000800000 */
[----:B------:R-:W-:Y:S02]  /*3830*/  ISETP.NE.AND P6, PT, R148, RZ, PT ;  /* 0x000000ff9400720c */ /* 0x000fe40003fc5270 */
[----:B------:R-:W-:Y:S02]  /*3840*/  ISETP.NE.AND P1, PT, R162, RZ, PT ;  /* 0x000000ffa200720c */ /* 0x000fe40003f25270 */
[----:B------:R-:W-:Y:S02]  /*3850*/  SEL R36, R36, 0x2, P6 ;  /* 0x0000000224247807 */ /* 0x000fe40003000000 */
[----:B------:R-:W-:Y:S02]  /*3860*/  SEL R9, R9, 0x2, P1 ;  /* 0x0000000209097807 */ /* 0x000fe40000800000 */
[----:B------:R-:W-:Y:S02]  /*3870*/  ISETP.NE.AND P6, PT, R43, RZ, PT ;  /* 0x000000ff2b00720c */ /* 0x000fe40003fc5270 */
[----:B------:R-:W-:-:S02]  /*3880*/  ISETP.NE.AND P1, PT, R163, RZ, PT ;  /* 0x000000ffa300720c */ /* 0x000fc40003f25270 */
[----:B------:R-:W-:Y:S02]  /*3890*/  SEL R37, R37, 0x2, P6 ;  /* 0x0000000225257807 */ /* 0x000fe40003000000 */
[----:B------:R-:W-:Y:S02]  /*38a0*/  SEL R17, R17, 0x2, P1 ;  /* 0x0000000211117807 */ /* 0x000fe40000800000 */
[----:B------:R-:W-:Y:S02]  /*38b0*/  ISETP.NE.AND P6, PT, R50, RZ, PT ;  /* 0x000000ff3200720c */ /* 0x000fe40003fc5270 */
[----:B------:R-:W-:Y:S02]  /*38c0*/  ISETP.NE.AND P1, PT, R164, RZ, PT ;  /* 0x000000ffa400720c */ /* 0x000fe40003f25270 */
[----:B------:R-:W-:Y:S02]  /*38d0*/  SEL R38, R38, 0x2, P6 ;  /* 0x0000000226267807 */ /* 0x000fe40003000000 */
[----:B------:R-:W-:-:S02]  /*38e0*/  SEL R18, R18, 0x2, P1 ;  /* 0x0000000212127807 */ /* 0x000fc40000800000 */
[----:B------:R-:W-:-:S04]  /*38f0*/  ISETP.NE.AND P6, PT, R51, RZ, PT ;  /* 0x000000ff3300720c */ /* 0x000fc80003fc5270 */
[----:B------:R-:W-:Y:S02]  /*3900*/  SEL R18, R18, 0x3, P6 ;  /* 0x0000000312127807 */ /* 0x000fe40003000000 */
[----:B------:R-:W-:-:S04]  /*3910*/  ISETP.NE.AND P6, PT, R52, RZ, PT ;  /* 0x000000ff3400720c */ /* 0x000fc80003fc5270 */
[----:B------:R-:W-:Y:S02]  /*3920*/  SEL R17, R17, 0x3, P6 ;  /* 0x0000000311117807 */ /* 0x000fe40003000000 */
[----:B------:R-:W-:-:S04]  /*3930*/  ISETP.NE.AND P6, PT, R57, RZ, PT ;  /* 0x000000ff3900720c */ /* 0x000fc80003fc5270 */
[----:B------:R-:W-:Y:S02]  /*3940*/  SEL R9, R9, 0x3, P6 ;  /* 0x0000000309097807 */ /* 0x000fe40003000000 */
        /* <DEDUP_REMOVED lines=11> */
[----:B------:R-:W-:Y:S02]  /*3a00*/  ISETP.NE.AND P6, PT, R61, RZ, PT ;  /* 0x000000ff3d00720c */ /* 0x000fe40003fc5270 */
[----:B------:R-:W-:Y:S02]  /*3a10*/  ISETP.NE.AND P1, PT, R167, RZ, PT ;  /* 0x000000ffa700720c */ /* 0x000fe40003f25270 */
[----:B------:R-:W-:Y:S02]  /*3a20*/  SEL R24, R24, 0x3, P6 ;  /* 0x0000000318187807 */ /* 0x000fe40003000000 */
[----:B------:R-:W-:Y:S02]  /*3a30*/  ISETP.NE.AND P6, PT, R62, RZ, PT ;  /* 0x000000ff3e00720c */ /* 0x000fe40003fc5270 */
[----:B------:R-:W-:Y:S02]  /*3a40*/  P2R R48, PR, RZ, 0x1 ;  /* 0x00000001ff307803 */ /* 0x000fe40000000000 */
[----:B------:R-:W-:-:S02]  /*3a50*/  SEL R19, R19, 0x3, P6 ;  /* 0x0000000313137807 */ /* 0x000fc40003000000 */
[----:B------:R-:W-:Y:S02]  /*3a60*/  SEL R34, R34, 0x2, P1 ;  /* 0x0000000222227807 */ /* 0x000fe40000800000 */
[----:B------:R-:W-:Y:S02]  /*3a70*/  ISETP.NE.AND P6, PT, R75, RZ, PT ;  /* 0x000000ff4b00720c */ /* 0x000fe40003fc5270 */
[----:B------:R-:W-:Y:S02]  /*3a80*/  ISETP.NE.AND P0, PT, R120, RZ, PT ;  /* 0x000000ff7800720c */ /* 0x000fe40003f05270 */
[----:B------:R-:W-:Y:S02]  /*3a90*/  SEL R34, R34, 0x3, P6 ;  /* 0x0000000322227807 */ /* 0x000fe40003000000 */
[----:B------:R-:W-:Y:S02]  /*3aa0*/  SEL R33, R33, 0x2, P0 ;  /* 0x0000000221217807 */ /* 0x000fe40000000000 */
[----:B------:R-:W-:-:S02]  /*3ab0*/  ISETP.NE.AND P6, PT, R76, RZ, PT ;  /* 0x000000ff4c00720c */ /* 0x000fc40003fc5270 */
[----:B------:R-:W-:Y:S02]  /*3ac0*/  SEL R32, R32, 0x2, P3 ;  /* 0x0000000220207807 */ /* 0x000fe40001800000 */
[----:B------:R-:W-:Y:S02]  /*3ad0*/  SEL R33, R33, 0x3, P6 ;  /* 0x0000000321217807 */ /* 0x000fe40003000000 */
[----:B------:R-:W-:Y:S02]  /*3ae0*/  ISETP.NE.AND P6, PT, R77, RZ, PT ;  /* 0x000000ff4d00720c */ /* 0x000fe40003fc5270 */
[----:B------:R-:W-:Y:S02]  /*3af0*/  SEL R27, R27, 0x2, P4 ;  /* 0x000000021b1b7807 */ /* 0x000fe40002000000 */
[----:B------:R-:W-:Y:S02]  /*3b00*/  SEL R32, R32, 0x3, P6 ;  /* 0x0000000320207807 */ /* 0x000fe40003000000 */
[----:B------:R-:W-:-:S04]  /*3b10*/  ISETP.NE.AND P6, PT, R78, RZ, PT ;  /* 0x000000ff4e00720c */ /* 0x000fc80003fc5270 */
[----:B------:R-:W-:Y:S02]  /*3b20*/  SEL R27, R27, 0x3, P6 ;  /* 0x000000031b1b7807 */ /* 0x000fe40003000000 */
[----:B------:R-:W-:-:S04]  /*3b30*/  ISETP.NE.AND P6, PT, R79, RZ, PT ;  /* 0x000000ff4f00720c */ /* 0x000fc80003fc5270 */
[----:B------:R-:W-:Y:S02]  /*3b40*/  SEL R38, R38, 0x3, P6 ;  /* 0x0000000326267807 */ /* 0x000fe40003000000 */
[----:B------:R-:W-:Y:S02]  /*3b50*/  ISETP.NE.AND P6, PT, R80, RZ, PT ;  /* 0x000000ff5000720c */ /* 0x000fe40003fc5270 */
[----:B------:R-:W-:Y:S02]  /*3b60*/  P2R R41, PR, RZ, 0x4 ;  /* 0x00000004ff297803 */ /* 0x000fe40000000000 */
[----:B------:R-:W-:Y:S02]  /*3b70*/  SEL R37, R37, 0x3, P6 ;  /* 0x0000000325257807 */ /* 0x000fe40003000000 */
[----:B------:R-:W-:Y:S02]  /*3b80*/  ISETP.NE.AND P6, PT, R81, RZ, PT ;  /* 0x000000ff5100720c */ /* 0x000fe40003fc5270 */
[----:B------:R-:W-:-:S02]  /*3b90*/  ISETP.NE.AND P2, PT, R169, RZ, PT ;  /* 0x000000ffa900720c */ /* 0x000fc40003f45270 */
[----:B------:R-:W-:Y:S02]  /*3ba0*/  SEL R36, R36, 0x3, P6 ;  /* 0x0000000324247807 */ /* 0x000fe40003000000 */
[----:B------:R-:W-:Y:S02]  /*3bb0*/  SEL R35, R35, 0x2, P2 ;  /* 0x0000000223237807 */ /* 0x000fe40001000000 */
[----:B------:R-:W-:-:S04]  /*3bc0*/  ISETP.NE.AND P6, PT, R82, RZ, PT ;  /* 0x000000ff5200720c */ /* 0x000fc80003fc5270 */
        /* <DEDUP_REMOVED lines=73> */
[----:B------:R-:W-:Y:S02]  /*4060*/  ISETP.NE.AND P6, PT, R53, RZ, PT ;  /* 0x000000ff3500720c */ /* 0x000fe40003fc5270 */
[----:B------:R-:W-:Y:S02]  /*4070*/  ISETP.NE.AND P4, PT, R90, RZ, PT ;  /* 0x000000ff5a00720c */ /* 0x000fe40003f85270 */
[----:B------:R-:W-:Y:S02]  /*4080*/  SEL R9, R9, 0x5, P6 ;  /* 0x0000000509097807 */ /* 0x000fe40003000000 */
[----:B------:R-:W-:Y:S02]  /*4090*/  ISETP.NE.AND P6, PT, R57, RZ, PT ;  /* 0x000000ff3900720c */ /* 0x000fe40003fc5270 */
[----:B------:R-:W-:-:S02]  /*40a0*/  SEL R26, R26, 0x4, P4 ;  /* 0x000000041a1a7807 */ /* 0x000fc40002000000 */
[----:B------:R-:W-:Y:S02]  /*40b0*/  SEL R8, R8, 0x5, P6 ;  /* 0x0000000508087807 */ /* 0x000fe40003000000 */
[----:B------:R-:W-:Y:S02]  /*40c0*/  ISETP.NE.AND P6, PT, R58, RZ, PT ;  /* 0x000000ff3a00720c */ /* 0x000fe40003fc5270 */
[----:B------:R-:W-:Y:S02]  /*40d0*/  ISETP.NE.AND P5, PT, R89, RZ, PT ;  /* 0x000000ff5900720c */ /* 0x000fe40003fa5270 */
[----:B------:R-:W-:Y:S02]  /*40e0*/  SEL R26, R26, 0x5, P6 ;  /* 0x000000051a1a7807 */ /* 0x000fe40003000000 */
        /* <DEDUP_REMOVED lines=13> */
[----:B------:R-:W-:-:S02]  /*41c0*/  ISETP.NE.AND P6, PT, R67, RZ, PT ;  /* 0x000000ff4300720c */ /* 0x000fc40003fc5270 */
[----:B------:R-:W-:Y:S02]  /*41d0*/  ISETP.NE.AND P0, PT, R117, RZ, PT ;  /* 0x000000ff7500720c */ /* 0x000fe40003f05270 */
[----:B------:R-:W-:Y:S02]  /*41e0*/  SEL R33, R33, 0x5, P6 ;  /* 0x0000000521217807 */ /* 0x000fe40003000000 */
[----:B------:R-:W-:Y:S02]  /*41f0*/  SEL R32, R32, 0x4, P0 ;  /* 0x0000000420207807 */ /* 0x000fe40000000000 */
[----:B------:R-:W-:Y:S02]  /*4200*/  ISETP.NE.AND P6, PT, R68, RZ, PT ;  /* 0x000000ff4400720c */ /* 0x000fe40003fc5270 */
[----:B------:R-:W-:Y:S02]  /*4210*/  ISETP.NE.AND P3, PT, R113, RZ, PT ;  /* 0x000000ff7100720c */ /* 0x000fe40003f65270 */
[----:B------:R-:W-:-:S02]  /*4220*/  SEL R32, R32, 0x5, P6 ;  /* 0x0000000520207807 */ /* 0x000fc40003000000 */
        /* <DEDUP_REMOVED lines=10> */
[----:B------:R-:W-:-:S04]  /*42d0*/  ISETP.NE.AND P6, PT, R77, RZ, PT ;  /* 0x000000ff4d00720c */ /* 0x000fc80003fc5270 */
[----:B------:R-:W-:Y:S02]  /*42e0*/  SEL R42, R35, 0x5, P6 ;  /* 0x00000005232a7807 */ /* 0x000fe40003000000 */
        /* <DEDUP_REMOVED lines=22> */
[----:B------:R-:W-:Y:S02]  /*4450*/  ISETP.NE.AND P6, PT, R78, RZ, PT ;  /* 0x000000ff4e00720c */ /* 0x000fe40003fc5270 */
[----:B------:R-:W-:Y:S02]  /*4460*/  P2R R51, PR, RZ, 0x2 ;  /* 0x00000002ff337803 */ /* 0x000fe40000000000 */
[----:B------:R-:W-:Y:S02]  /*4470*/  ISETP.NE.AND P1, PT, R130, RZ, PT ;  /* 0x000000ff8200720c */ /* 0x000fe40003f25270 */
[----:B------:R-:W-:-:S02]  /*4480*/  SEL R8, R8, 0x6, P6 ;  /* 0x0000000608087807 */ /* 0x000fc40003000000 */
[----:B------:R-:W-:Y:S02]  /*4490*/  P2R R50, PR, RZ, 0x2 ;  /* 0x00000002ff327803 */ /* 0x000fe40000000000 */
[----:B------:R-:W-:Y:S02]  /*44a0*/  ISETP.NE.AND P1, PT, R47, RZ, PT ;  /* 0x000000ff2f00720c */ /* 0x000fe40003f25270 */
[----:B------:R-:W-:Y:S02]  /*44b0*/  ISETP.NE.AND P6, PT, R79, RZ, PT ;  /* 0x000000ff4f00720c */ /* 0x000fe40003fc5270 */
[----:B------:R-:W-:Y:S02]  /*44c0*/  ISETP.NE.AND P2, PT, R128, RZ, PT ;  /* 0x000000ff8000720c */ /* 0x000fe40003f45270 */
[----:B------:R-:W-:Y:S02]  /*44d0*/  P2R R47, PR, RZ, 0x2 ;  /* 0x00000002ff2f7803 */ /* 0x000fe40000000000 */
[----:B------:R-:W-:-:S02]  /*44e0*/  SEL R9, R9, 0x6, P6 ;  /* 0x0000000609097807 */ /* 0x000fc40003000000 */
[----:B------:R-:W-:Y:S02]  /*44f0*/  ISETP.NE.AND P1, PT, R46, RZ, PT ;  /* 0x000000ff2e00720c */ /* 0x000fe40003f25270 */
[----:B------:R-:W-:Y:S02]  /*4500*/  ISETP.NE.AND P6, PT, R80, RZ, PT ;  /* 0x000000ff5000720c */ /* 0x000fe40003fc5270 */
[----:B------:R-:W-:Y:S02]  /*4510*/  SEL R36, R33, 0x6, P2 ;  /* 0x0000000621247807 */ /* 0x000fe40001000000 */
[----:B------:R-:W-:Y:S02]  /*4520*/  P2R R33, PR, RZ, 0x2 ;  /* 0x00000002ff217803 */ /* 0x000fe40000000000 */
[----:B------:R-:W-:Y:S02]  /*4530*/  SEL R17, R17, 0x6, P6 ;  /* 0x0000000611117807 */ /* 0x000fe40003000000 */
[----:B------:R-:W-:-:S02]  /*4540*/  ISETP.NE.AND P1, PT, R45, RZ, PT ;  /* 0x000000ff2d00720c */ /* 0x000fc40003f25270 */
[----:B------:R-:W-:Y:S02]  /*4550*/  ISETP.NE.AND P6, PT, R81, RZ, PT ;  /* 0x000000ff5100720c */ /* 0x000fe40003fc5270 */
[----:B------:R-:W-:Y:S02]  /*4560*/  P2R R32, PR, RZ, 0x2 ;  /* 0x00000002ff207803 */ /* 0x000fe40000000000 */
[----:B------:R-:W-:Y:S02]  /*4570*/  SEL R18, R18, 0x6, P6 ;  /* 0x0000000612127807 */ /* 0x000fe40003000000 */
[----:B------:R-:W-:Y:S02]  /*4580*/  ISETP.NE.AND P1, PT, R111, RZ, PT ;  /* 0x000000ff6f00720c */ /* 0x000fe40003f25270 */
[----:B------:R-:W-:Y:S02]  /*4590*/  ISETP.NE.AND P6, PT, R82, RZ, PT ;  /* 0x000000ff5200720c */ /* 0x000fe40003fc5270 */
[----:B------:R-:W-:-:S02]  /*45a0*/  SEL R37, R34, 0x6, P1 ;  /* 0x0000000622257807 */ /* 0x000fc40000800000 */
[----:B------:R-:W-:Y:S02]  /*45b0*/  SEL R19, R19, 0x6, P6 ;  /* 0x0000000613137807 */ /* 0x000fe40003000000 */
[----:B------:R-:W-:Y:S02]  /*45c0*/  ISETP.NE.AND P1, PT, R32, RZ, PT ;  /* 0x000000ff2000720c */ /* 0x000fe40003f25270 */
[----:B------:R-:W-:Y:S02]  /*45d0*/  ISETP.NE.AND P6, PT, R143, RZ, PT ;  /* 0x000000ff8f00720c */ /* 0x000fe40003fc5270 */
[----:B------:R-:W-:Y:S02]  /*45e0*/  SEL R42, R42, 0x6, P1 ;  /* 0x000000062a2a7807 */ /* 0x000fe40000800000 */
[----:B------:R-:W-:Y:S02]  /*45f0*/  P2R R69, PR, RZ, 0x40 ;  /* 0x00000040ff457803 */ /* 0x000fe40000000000 */
[----:B------:R-:W-:-:S02]  /*4600*/  ISETP.NE.AND P1, PT, R33, RZ, PT ;  /* 0x000000ff2100720c */ /* 0x000fc40003f25270 */
[----:B------:R-:W-:Y:S02]  /*4610*/  ISETP.NE.AND P6, PT, R142, RZ, PT ;  /* 0x000000ff8e00720c */ /* 0x000fe40003fc5270 */
[----:B------:R-:W-:Y:S02]  /*4620*/  SEL R43, R40, 0x6, P1 ;  /* 0x00000006282b7807 */ /* 0x000fe40000800000 */
[----:B------:R-:W-:Y:S02]  /*4630*/  P2R R68, PR, RZ, 0x40 ;  /* 0x00000040ff447803 */ /* 0x000fe40000000000 */
[----:B------:R-:W-:Y:S02]  /*4640*/  ISETP.NE.AND P1, PT, R47, RZ, PT ;  /* 0x000000ff2f00720c */ /* 0x000fe40003f25270 */
[----:B------:R-:W-:Y:S02]  /*4650*/  ISETP.NE.AND P6, PT, R140, RZ, PT ;  /* 0x000000ff8c00720c */ /* 0x000fe40003fc5270 */
[----:B------:R-:W-:-:S02]  /*4660*/  SEL R45, R39, 0x6, P1 ;  /* 0x00000006272d7807 */ /* 0x000fc40000800000 */
[----:B------:R-:W-:Y:S02]  /*4670*/  P2R R67, PR, RZ, 0x40 ;  /* 0x00000040ff437803 */ /* 0x000fe40000000000 */
        /* <DEDUP_REMOVED lines=9> */
[----:B------:R-:W-:Y:S01]  /*4710*/  ISETP.NE.AND P6, PT, R134, RZ, PT ;  /* 0x000000ff8600720c */ /* 0x000fe20003fc5270 */
[----:B------:R-:W1:Y:S01]  /*4720*/  S2UR UR5, SR_CgaCtaId ;  /* 0x00000000000579c3 */ /* 0x000e620000008800 */
[----:B------:R-:W-:-:S02]  /*4730*/  SEL R17, R17, 0x7, P1 ;  /* 0x0000000711117807 */ /* 0x000fc40000800000 */
[----:B------:R-:W-:Y:S02]  /*4740*/  ISETP.NE.AND P1, PT, R53, RZ, PT ;  /* 0x000000ff3500720c */ /* 0x000fe40003f25270 */
        /* <DEDUP_REMOVED lines=9> */
[----:B------:R-:W-:Y:S02]  /*47e0*/  ISETP.NE.AND P6, PT, R66, RZ, PT ;  /* 0x000000ff4200720c */ /* 0x000fe40003fc5270 */
[----:B------:R-:W-:-:S02]  /*47f0*/  SEL R8, R8, 0x7, P1 ;  /* 0x0000000708087807 */ /* 0x000fc40000800000 */
[----:B------:R-:W-:Y:S02]  /*4800*/  SEL R40, R27, 0x7, P2 ;  /* 0x000000071b287807 */ /* 0x000fe40001000000 */
[----:B------:R-:W-:Y:S02]  /*4810*/  SEL R26, R26, 0x6, P3 ;  /* 0x000000061a1a7807 */ /* 0x000fe40001800000 */
[----:B------:R-:W-:Y:S02]  /*4820*/  ISETP.NE.AND P1, PT, R58, RZ, PT ;  /* 0x000000ff3a00720c */ /* 0x000fe40003f25270 */
[----:B------:R-:W-:Y:S02]  /*4830*/  SEL R27, R18, 0x8, P6 ;  /* 0x00000008121b7807 */ /* 0x000fe40003000000 */
[----:B------:R-:W-:Y:S02]  /*4840*/  ISETP.NE.AND P4, PT, R97, RZ, PT ;  /* 0x000000ff6100720c */ /* 0x000fe40003f85270 */
[----:B------:R-:W-:-:S02]  /*4850*/  ISETP.NE.AND P6, PT, R67, RZ, PT ;  /* 0x000000ff4300720c */ /* 0x000fc40003fc5270 */
        /* <DEDUP_REMOVED lines=9> */
[----:B------:R-:W-:Y:S01]  /*48f0*/  SEL R25, R9, 0x8, P6 ;  /* 0x0000000809197807 */ /* 0x000fe20003000000 */
[----:B------:R-:W-:Y:S01]  /*4900*/  UMOV UR4, 0x400 ;  /* 0x0000040000047882 */ /* 0x000fe20000000000 */
[----:B------:R-:W-:Y:S02]  /*4910*/  ISETP.NE.AND P6, PT, R69, RZ, PT ;  /* 0x000000ff4500720c */ /* 0x000fe40003fc5270 */
[----:B------:R-:W-:Y:S01]  /*4920*/  SHF.R.U32.HI R9, RZ, 0x8, R16 ;  /* 0x00000008ff097819 */ /* 0x000fe20000011610 */
[----:B-1----:R-:W-:Y:S01]  /*4930*/  UPRMT UR4, UR5, 0x654, UR4 ;  /* 0x0000065405047896 */ /* 0x002fe20008000004 */
[----:B------:R-:W-:-:S02]  /*4940*/  SEL R34, R24, 0x7, P1 ;  /* 0x0000000718227807 */ /* 0x000fc40000800000 */
[----:B------:R-:W-:Y:S02]  /*4950*/  SEL R24, R8, 0x8, P6 ;  /* 0x0000000808187807 */ /* 0x000fe40003000000 */
[----:B------:R-:W-:Y:S02]  /*4960*/  SGXT.U32 R9, R9, 0x4 ;  /* 0x000000040909781a */ /* 0x000fe40000000000 */
[C---:B------:R-:W-:Y:S02]  /*4970*/  LOP3.LUT R8, R16.reuse, 0xf00, RZ, 0xc0, !PT ;  /* 0x00000f0010087812 */ /* 0x040fe400078ec0ff */
[----:B------:R-:W-:Y:S02]  /*4980*/  LOP3.LUT R9, R9, 0xff0, R16, 0xf8, !PT ;  /* 0x00000ff009097812 */ /* 0x000fe400078ef810 */
[----:B------:R-:W-:Y:S02]  /*4990*/  LOP3.LUT R16, R16, 0xff0, RZ, 0xc0, !PT ;  /* 0x00000ff010107812 */ /* 0x000fe400078ec0ff */
[----:B------:R-:W-:-:S02]  /*49a0*/  LEA.HI R17, R8, UR4, RZ, 0x1a ;  /* 0x0000000408117c11 */ /* 0x000fc4000f8fd0ff */
[----:B------:R-:W-:-:S03]  /*49b0*/  LEA R9, R9, UR4, 0x2 ;  /* 0x0000000409097c11 */ /* 0x000fc6000f8e10ff */
[----:B------:R-:W-:Y:S02]  /*49c0*/  IMAD R16, R16, 0x4, R17 ;  /* 0x0000000410107824 */ /* 0x000fe400078e0211 */
[----:B------:R-:W-:Y:S04]  /*49d0*/  STS [R9], R28 ;  /* 0x0000001c09007388 */ /* 0x000fe80000000800 */
[----:B------:R-:W-:Y:S04]  /*49e0*/  STS [R16+0x4], R29 ;  /* 0x0000041d10007388 */ /* 0x000fe80000000800 */
[----:B------:R-:W-:Y:S04]  /*49f0*/  STS [R16+0x8], R30 ;  /* 0x0000081e10007388 */ /* 0x000fe80000000800 */
[----:B------:R-:W-:Y:S04]  /*4a00*/  STS [R16+0xc], R31 ;  /* 0x00000c1f10007388 */ /* 0x000fe80000000800 */
[----:B------:R-:W-:Y:S04]  /*4a10*/  STS [R16+0x10], R4 ;  /* 0x0000100410007388 */ /* 0x000fe80000000800 */
[----:B------:R1:W-:Y:S04]  /*4a20*/  STS [R16+0x14], R5 ;  /* 0x0000140510007388 */ /* 0x0003e80000000800 */
[----:B------:R2:W-:Y:S04]  /*4a30*/  STS [R16+0x18], R6 ;  /* 0x0000180610007388 */ /* 0x0005e80000000800 */
[----:B------:R3:W-:Y:S01]  /*4a40*/  STS [R16+0x1c], R7 ;  /* 0x00001c0710007388 */ /* 0x0007e20000000800 */
[----:B------:R-:W-:Y:S01]  /*4a50*/  ISETP.NE.AND P1, PT, R61, RZ, PT ;  /* 0x000000ff3d00720c */ /* 0x000fe20003f25270 */
[----:B-1----:R-:W1:Y:S02]  /*4a60*/  LDC.64 R4, c[0x0][0x218] ;  /* 0x00008600ff047b82 */ /* 0x002e640000000a00 */
[----:B------:R-:W-:Y:S04]  /*4a70*/  STS [R16+0x20], R12 ;  /* 0x0000200c10007388 */ /* 0x000fe80000000800 */
[----:B------:R-:W-:Y:S04]  /*4a80*/  STS [R16+0x24], R13 ;  /* 0x0000240d10007388 */ /* 0x000fe80000000800 */
[----:B------:R4:W-:Y:S04]  /*4a90*/  STS [R16+0x28], R14 ;  /* 0x0000280e10007388 */ /* 0x0009e80000000800 */
[----:B------:R-:W-:Y:S04]  /*4aa0*/  STS [R16+0x2c], R15 ;  /* 0x00002c0f10007388 */ /* 0x000fe80000000800 */
[----:B------:R-:W-:Y:S04]  /*4ab0*/  STS [R16+0x30], R20 ;  /* 0x0000301410007388 */ /* 0x000fe80000000800 */
[----:B------:R-:W-:Y:S04]  /*4ac0*/  STS [R16+0x34], R21 ;  /* 0x0000341510007388 */ /* 0x000fe80000000800 */
[----:B------:R-:W-:Y:S04]  /*4ad0*/  STS [R16+0x38], R22 ;  /* 0x0000381610007388 */ /* 0x000fe80000000800 */
[----:B------:R-:W-:Y:S01]  /*4ae0*/  STS [R16+0x3c], R23 ;  /* 0x00003c1710007388 */ /* 0x000fe20000000800 */
[----:B------:R-:W-:-:S02]  /*4af0*/  LOP3.LUT R8, R10, 0xff, RZ, 0xc0, !PT ;  /* 0x000000ff0a087812 */ /* 0x000fc400078ec0ff */
[----:B------:R-:W-:Y:S02]  /*4b00*/  SEL R19, R19, 0x7, P1 ;  /* 0x0000000713137807 */ /* 0x000fe40000800000 */
[----:B------:R-:W-:Y:S02]  /*4b10*/  ISETP.NE.AND P1, PT, R62, RZ, PT ;  /* 0x000000ff3e00720c */ /* 0x000fe40003f25270 */
[----:B------:R-:W-:Y:S01]  /*4b20*/  LEA R28, R8, UR4, 0x2 ;  /* 0x00000004081c7c11 */ /* 0x000fe2000f8e10ff */
[----:B------:R-:W-:Y:S01]  /*4b30*/  BAR.SYNC.DEFER_BLOCKING 0x0 ;  /* 0x0000000000007b1d */ /* 0x000fe20000010000 */
[----:B------:R-:W-:Y:S02]  /*4b40*/  SEL R37, R37, 0x7, P1 ;  /* 0x0000000725257807 */ /* 0x000fe40000800000 */
[----:B------:R-:W-:Y:S01]  /*4b50*/  ISETP.NE.AND P1, PT, R63, RZ, PT ;  /* 0x000000ff3f00720c */ /* 0x000fe20003f25270 */
[----:B--2---:R-:W-:Y:S01]  /*4b60*/  IMAD.HI R6, R0, 0x71625345, RZ ;  /* 0x7162534500067827 */ /* 0x004fe200078e02ff */
[----:B------:R-:W-:Y:S01]  /*4b70*/  ISETP.NE.AND P5, PT, R147, RZ, PT ;  /* 0x000000ff9300720c */ /* 0x000fe20003fa5270 */
[----:B------:R-:W-:Y:S01]  /*4b80*/  ULDC.64 UR4, c[0x0][0x220] ;  /* 0x0000880000047ab9 */ /* 0x000fe20000000a00 */
[----:B------:R-:W-:-:S02]  /*4b90*/  SEL R38, R36, 0x7, P1 ;  /* 0x0000000724267807 */ /* 0x000fc40000800000 */
[----:B------:R-:W-:Y:S02]  /*4ba0*/  ISETP.NE.AND P1, PT, R64, RZ, PT ;  /* 0x000000ff4000720c */ /* 0x000fe40003f25270 */
[----:B------:R-:W-:Y:S02]  /*4bb0*/  ISETP.NE.AND P0, PT, R153, RZ, PT ;  /* 0x000000ff9900720c */ /* 0x000fe40003f05270 */
[----:B------:R-:W-:Y:S02]  /*4bc0*/  SEL R39, R35, 0x7, P1 ;  /* 0x0000000723277807 */ /* 0x000fe40000800000 */
[----:B------:R-:W-:Y:S01]  /*4bd0*/  ISETP.NE.AND P1, PT, R44, RZ, PT ;  /* 0x000000ff2c00720c */ /* 0x000fe20003f25270 */
[----:B------:R-:W2:Y:S01]  /*4be0*/  LDS R17, [R28] ;  /* 0x000000001c117984 */ /* 0x000ea20000000800 */
[----:B------:R-:W-:Y:S02]  /*4bf0*/  ISETP.NE.AND P2, PT, R41, RZ, PT ;  /* 0x000000ff2900720c */ /* 0x000fe40003f45270 */
[----:B------:R-:W-:Y:S01]  /*4c00*/  SEL R45, R45, 0x7, P1 ;  /* 0x000000072d2d7807 */ /* 0x000fe20000800000 */
[----:B------:R-:W-:Y:S01]  /*4c10*/  VIADD R8, R0, 0x1 ;  /* 0x0000000100087836 */ /* 0x000fe20000000000 */
[----:B------:R-:W-:Y:S01]  /*4c20*/  SEL R36, R32, 0x8, P5 ;  /* 0x0000000820247807 */ /* 0x000fe20002800000 */
[----:B------:R-:W-:Y:S01]  /*4c30*/  LDS R21, [R28+0x808] ;  /* 0x000808001c157984 */ /* 0x000fe20000000800 */
[----:B------:R-:W-:-:S02]  /*4c40*/  ISETP.NE.AND P1, PT, R138, RZ, PT ;  /* 0x000000ff8a00720c */ /* 0x000fc40003f25270 */
[----:B------:R-:W-:Y:S01]  /*4c50*/  SEL R32, R19, 0x8, P0 ;  /* 0x0000000813207807 */ /* 0x000fe20000000000 */
[----:B------:R-:W-:Y:S01]  /*4c60*/  LDS R23, [R28+0xc0c] ;  /* 0x000c0c001c177984 */ /* 0x000fe20000000800 */
[----:B---3--:R-:W-:-:S03]  /*4c70*/  SHF.R.U32.HI R7, RZ, 0x1f, R6 ;  /* 0x0000001fff077819 */ /* 0x008fc60000011606 */
[----:B------:R-:W3:Y:S01]  /*4c80*/  LDS R19, [R28+0x404] ;  /* 0x000404001c137984 */ /* 0x000ee20000000800 */
[----:B------:R-:W-:Y:S02]  /*4c90*/  SEL R46, R46, 0x7, P2 ;  /* 0x000000072e2e7807 */ /* 0x000fe40001000000 */
[----:B------:R-:W-:Y:S01]  /*4ca0*/  ISETP.NE.AND P2, PT, R141, RZ, PT ;  /* 0x000000ff8d00720c */ /* 0x000fe20003f45270 */
[----:B------:R-:W-:Y:S01]  /*4cb0*/  LDS R29, [R28+0x2020] ;  /* 0x002020001c1d7984 */ /* 0x000fe20000000800 */
[----:B------:R-:W-:Y:S02]  /*4cc0*/  SEL R37, R37, 0x8, P1 ;  /* 0x0000000825257807 */ /* 0x000fe40000800000 */
[----:B------:R-:W-:Y:S02]  /*4cd0*/  ISETP.NE.AND P1, PT, R132, RZ, PT ;  /* 0x000000ff8400720c */ /* 0x000fe40003f25270 */
[----:B------:R-:W-:Y:S01]  /*4ce0*/  ISETP.NE.AND P4, PT, R149, RZ, PT ;  /* 0x000000ff9500720c */ /* 0x000fe20003f85270 */
[----:B------:R-:W-:Y:S01]  /*4cf0*/  IMAD R30, R2, 0x120, R3 ;  /* 0x00000120021e7824 */ /* 0x000fe200078e0203 */
[----:B------:R-:W-:Y:S01]  /*4d00*/  LEA.HI.SX32 R7, R6, R7, 0x19 ;  /* 0x0000000706077211 */ /* 0x000fe200078fcaff */
[----:B------:R-:W-:Y:S01]  /*4d10*/  LDS R31, [R28+0x2c2c] ;  /* 0x002c2c001c1f7984 */ /* 0x000fe20000000800 */
[----:B----4-:R-:W-:-:S02]  /*4d20*/  PRMT R14, R10, 0x6540, R11 ;  /* 0x000065400a0e7816 */ /* 0x010fc4000000000b */
[----:B------:R-:W-:Y:S01]  /*4d30*/  SEL R38, R38, 0x8, P2 ;  /* 0x0000000826267807 */ /* 0x000fe20001000000 */
[----:B------:R-:W-:Y:S01]  /*4d40*/  IMAD R10, R7, -0x121, R0 ;  /* 0xfffffedf070a7824 */ /* 0x000fe200078e0200 */
[----:B------:R-:W-:Y:S01]  /*4d50*/  ISETP.NE.AND P2, PT, R133, RZ, PT ;  /* 0x000000ff8500720c */ /* 0x000fe20003f45270 */
[----:B------:R-:W-:Y:S01]  /*4d60*/  IMAD.HI R6, R8, 0x71625345, RZ ;  /* 0x7162534508067827 */ /* 0x000fe200078e02ff */
[----:B------:R-:W-:Y:S01]  /*4d70*/  SEL R39, R39, 0x8, P1 ;  /* 0x0000000827277807 */ /* 0x000fe20000800000 */
[----:B------:R-:W-:Y:S01]  /*4d80*/  LDS R41, [R28+0x3030] ;  /* 0x003030001c297984 */ /* 0x000fe20000000800 */
[----:B------:R-:W-:Y:S01]  /*4d90*/  ISETP.GE.AND P1, PT, R14, 0x120, PT ;  /* 0x000001200e00780c */ /* 0x000fe20003f26270 */
[----:B------:R-:W-:Y:S01]  /*4da0*/  IMAD R9, R7, 0x36300, R10 ;  /* 0x0003630007097824 */ /* 0x000fe200078e020a */
[----:B------:R-:W-:Y:S01]  /*4db0*/  SEL R40, R40, 0x8, P2 ;  /* 0x0000000828287807 */ /* 0x000fe20001000000 */
[----:B------:R-:W-:Y:S01]  /*4dc0*/  LDS R47, [R28+0x3434] ;  /* 0x003434001c2f7984 */ /* 0x000fe20000000800 */
[----:B------:R-:W-:-:S02]  /*4dd0*/  ISETP.LT.AND P2, PT, R0, 0x484, !P1 ;  /* 0x000004840000780c */ /* 0x000fc40004f41270 */
[----:B------:R-:W-:Y:S01]  /*4de0*/  SHF.R.U32.HI R7, RZ, 0x1f, R6 ;  /* 0x0000001fff077819 */ /* 0x000fe20000011606 */
[----:B------:R-:W-:Y:S01]  /*4df0*/  IMAD R11, R14, 0x121, R9 ;  /* 0x000001210e0b7824 */ /* 0x000fe200078e0209 */
[----:B------:R-:W-:Y:S01]  /*4e00*/  ISETP.NE.AND P3, PT, R152, RZ, PT ;  /* 0x000000ff9800720c */ /* 0x000fe20003f65270 */
[----:B------:R-:W-:Y:S01]  /*4e10*/  VIADD R10, R0, 0x2 ;  /* 0x00000002000a7836 */ /* 0x000fe20000000000 */
[----:B------:R-:W-:Y:S01]  /*4e20*/  LEA.HI.SX32 R9, R6, R7, 0x19 ;  /* 0x0000000706097211 */ /* 0x000fe200078fcaff */
[----:B-1----:R-:W-:Y:S01]  /*4e30*/  IMAD.WIDE R6, R11, 0x4, R4 ;  /* 0x000000040b067825 */ /* 0x002fe200078e0204 */
[----:B------:R-:W-:Y:S03]  /*4e40*/  LDS R51, [R28+0x3c3c] ;  /* 0x003c3c001c337984 */ /* 0x000fe60000000800 */
[----:B------:R-:W-:Y:S02]  /*4e50*/  IMAD R13, R9, -0x121, R8 ;  /* 0xfffffedf090d7824 */ /* 0x000fe400078e0208 */
[----:B------:R-:W-:Y:S01]  /*4e60*/  IMAD.HI R11, R10, 0x71625345, RZ ;  /* 0x716253450a0b7827 */ /* 0x000fe200078e02ff */
[----:B--2---:R1:W-:Y:S01]  /*4e70*/  @P2 STG.E desc[UR6][R6.64], R17 ;  /* 0x0000001106002986 */ /* 0x0043e2000c101906 */
[----:B------:R-:W-:-:S02]  /*4e80*/  ISETP.LT.AND P2, PT, R8, 0x484, !P1 ;  /* 0x000004840800780c */ /* 0x000fc40004f41270 */
[----:B------:R-:W-:Y:S01]  /*4e90*/  IMAD R12, R14, 0x121, R13 ;  /* 0x000001210e0c7824 */ /* 0x000fe200078e020d */
[----:B------:R-:W-:Y:S01]  /*4ea0*/  SHF.R.U32.HI R8, RZ, 0x1f, R11 ;  /* 0x0000001fff087819 */ /* 0x000fe2000001160b */
[----:B------:R-:W2:Y:S02]  /*4eb0*/  LDS R17, [R28+0x1010] ;  /* 0x001010001c117984 */ /* 0x000ea40000000800 */
[----:B------:R-:W-:Y:S01]  /*4ec0*/  IMAD R9, R9, 0x36300, R12 ;  /* 0x0003630009097824 */ /* 0x000fe200078e020c */
[----:B------:R-:W-:Y:S01]  /*4ed0*/  LEA.HI.SX32 R13, R11, R8, 0x19 ;  /* 0x000000080b0d7211 */ /* 0x000fe200078fcaff */
[----:B------:R-:W-:Y:S02]  /*4ee0*/  VIADD R11, R0, 0x3 ;  /* 0x00000003000b7836 */ /* 0x000fe40000000000 */
[----:B------:R-:W-:-:S04]  /*4ef0*/  IMAD.WIDE R8, R9, 0x4, R4 ;  /* 0x0000000409087825 */ /* 0x000fc800078e0204 */
[----:B------:R-:W-:Y:S02]  /*4f00*/  IMAD R15, R13, -0x121, R10 ;  /* 0xfffffedf0d0f7824 */ /* 0x000fe400078e020a */
[----:B------:R-:W-:Y:S01]  /*4f10*/  IMAD.HI R12, R11, 0x71625345, RZ ;  /* 0x716253450b0c7827 */ /* 0x000fe200078e02ff */
[----:B---3--:R3:W-:Y:S01]  /*4f20*/  @P2 STG.E desc[UR6][R8.64], R19 ;  /* 0x0000001308002986 */ /* 0x0087e2000c101906 */
[----:B------:R-:W-:Y:S02]  /*4f30*/  ISETP.LT.AND P2, PT, R10, 0x484, !P1 ;  /* 0x000004840a00780c */ /* 0x000fe40004f41270 */
[----:B-1----:R-:W-:Y:S01]  /*4f40*/  IMAD R6, R14, 0x121, R15 ;  /* 0x000001210e067824 */ /* 0x002fe200078e020f */
[----:B------:R-:W-:Y:S01]  /*4f50*/  SHF.R.U32.HI R7, RZ, 0x1f, R12 ;  /* 0x0000001fff077819 */ /* 0x000fe2000001160c */
[----:B------:R-:W-:Y:S01]  /*4f60*/  VIADD R10, R0, 0x4 ;  /* 0x00000004000a7836 */ /* 0x000fe20000000000 */
[----:B------:R-:W1:Y:S01]  /*4f70*/  LDS R19, [R28+0x1414] ;  /* 0x001414001c137984 */ /* 0x000e620000000800 */
[----:B------:R-:W-:Y:S01]  /*4f80*/  IMAD R13, R13, 0x36300, R6 ;  /* 0x000363000d0d7824 */ /* 0x000fe200078e0206 */
[----:B------:R-:W-:-:S03]  /*4f90*/  LEA.HI.SX32 R12, R12, R7, 0x19 ;  /* 0x000000070c0c7211 */ /* 0x000fc600078fcaff */
[----:B------:R-:W-:-:S04]  /*4fa0*/  IMAD.WIDE R6, R13, 0x4, R4 ;  /* 0x000000040d067825 */ /* 0x000fc800078e0204 */
[----:B------:R-:W-:Y:S02]  /*4fb0*/  IMAD R15, R12, -0x121, R11 ;  /* 0xfffffedf0c0f7824 */ /* 0x000fe400078e020b */
[----:B------:R-:W-:Y:S01]  /*4fc0*/  IMAD.HI R13, R10, 0x71625345, RZ ;  /* 0x716253450a0d7827 */ /* 0x000fe200078e02ff */
[----:B------:R4:W-:Y:S01]  /*4fd0*/  @P2 STG.E desc[UR6][R6.64], R21 ;  /* 0x0000001506002986 */ /* 0x0009e2000c101906 */
[----:B------:R-:W-:Y:S02]  /*4fe0*/  ISETP.LT.AND P2, PT, R11, 0x484, !P1 ;  /* 0x000004840b00780c */ /* 0x000fe40004f41270 */
[----:B------:R-:W-:Y:S01]  /*4ff0*/  IMAD R15, R14, 0x121, R15 ;  /* 0x000001210e0f7824 */ /* 0x000fe200078e020f */
[----:B---3--:R-:W-:Y:S01]  /*5000*/  SHF.R.U32.HI R8, RZ, 0x1f, R13 ;  /* 0x0000001fff087819 */ /* 0x008fe2000001160d */
[----:B------:R-:W-:Y:S01]  /*5010*/  VIADD R11, R0, 0x5 ;  /* 0x00000005000b7836 */ /* 0x000fe20000000000 */
[----:B------:R-:W3:Y:S01]  /*5020*/  LDS R21, [R28+0x1818] ;  /* 0x001818001c157984 */ /* 0x000ee20000000800 */
[----:B------:R-:W-:Y:S01]  /*5030*/  IMAD R9, R12, 0x36300, R15 ;  /* 0x000363000c097824 */ /* 0x000fe200078e020f */
[----:B------:R-:W-:Y:S01]  /*5040*/  LEA.HI.SX32 R13, R13, R8, 0x19 ;  /* 0x000000080d0d7211 */ /* 0x000fe200078fcaff */
[----:B------:R-:W-:-:S04]  /*5050*/  IMAD.HI R12, R11, 0x71625345, RZ ;  /* 0x716253450b0c7827 */ /* 0x000fc800078e02ff */
[----:B------:R-:W-:-:S04]  /*5060*/  IMAD.WIDE R8, R9, 0x4, R4 ;  /* 0x0000000409087825 */ /* 0x000fc800078e0204 */
[C---:B------:R-:W-:Y:S01]  /*5070*/  IMAD R15, R13.reuse, -0x121, R10 ;  /* 0xfffffedf0d0f7824 */ /* 0x040fe200078e020a */
[----:B------:R5:W-:Y:S01]  /*5080*/  @P2 STG.E desc[UR6][R8.64], R23 ;  /* 0x0000001708002986 */ /* 0x000be2000c101906 */
[----:B------:R-:W-:Y:S02]  /*5090*/  ISETP.LT.AND P2, PT, R10, 0x484, !P1 ;  /* 0x000004840a00780c */ /* 0x000fe40004f41270 */
[----:B----4-:R-:W-:Y:S01]  /*50a0*/  IMAD R6, R14, 0x121, R15 ;  /* 0x000001210e067824 */ /* 0x010fe200078e020f */
[----:B------:R-:W-:Y:S01]  /*50b0*/  SHF.R.U32.HI R7, RZ, 0x1f, R12 ;  /* 0x0000001fff077819 */ /* 0x000fe2000001160c */
[----:B------:R-:W-:Y:S01]  /*50c0*/  VIADD R10, R0, 0x6 ;  /* 0x00000006000a7836 */ /* 0x000fe20000000000 */
[----:B------:R-:W4:Y:S01]  /*50d0*/  LDS R23, [R28+0x1c1c] ;  /* 0x001c1c001c177984 */ /* 0x000f220000000800 */
[----:B------:R-:W-:Y:S01]  /*50e0*/  IMAD R13, R13, 0x36300, R6 ;  /* 0x000363000d0d7824 */ /* 0x000fe200078e0206 */
[----:B------:R-:W-:-:S03]  /*50f0*/  LEA.HI.SX32 R12, R12, R7, 0x19 ;  /* 0x000000070c0c7211 */ /* 0x000fc600078fcaff */
[----:B------:R-:W-:-:S04]  /*5100*/  IMAD.WIDE R6, R13, 0x4, R4 ;  /* 0x000000040d067825 */ /* 0x000fc800078e0204 */
[----:B------:R-:W-:Y:S02]  /*5110*/  IMAD R15, R12, -0x121, R11 ;  /* 0xfffffedf0c0f7824 */ /* 0x000fe400078e020b */
[----:B------:R-:W-:Y:S01]  /*5120*/  IMAD.HI R13, R10, 0x71625345, RZ ;  /* 0x716253450a0d7827 */ /* 0x000fe200078e02ff */
[----:B--2---:R2:W-:Y:S01]  /*5130*/  @P2 STG.E desc[UR6][R6.64], R17 ;  /* 0x0000001106002986 */ /* 0x0045e2000c101906 */
[----:B------:R-:W-:Y:S02]  /*5140*/  ISETP.LT.AND P2, PT, R11, 0x484, !P1 ;  /* 0x000004840b00780c */ /* 0x000fe40004f41270 */
[----:B------:R-:W-:Y:S01]  /*5150*/  IMAD R15, R14, 0x121, R15 ;  /* 0x000001210e0f7824 */ /* 0x000fe200078e020f */
[----:B-----5:R-:W-:-:S03]  /*5160*/  SHF.R.U32.HI R8, RZ, 0x1f, R13 ;  /* 0x0000001fff087819 */ /* 0x020fc6000001160d */
[----:B------:R-:W-:Y:S01]  /*5170*/  IMAD R9, R12, 0x36300, R15 ;  /* 0x000363000c097824 */ /* 0x000fe200078e020f */
[----:B------:R-:W-:Y:S01]  /*5180*/  LEA.HI.SX32 R13, R13, R8, 0x19 ;  /* 0x000000080d0d7211 */ /* 0x000fe200078fcaff */
[----:B------:R-:W-:Y:S02]  /*5190*/  VIADD R11, R0, 0x7 ;  /* 0x00000007000b7836 */ /* 0x000fe40000000000 */
[----:B------:R-:W-:-:S04]  /*51a0*/  IMAD.WIDE R8, R9, 0x4, R4 ;  /* 0x0000000409087825 */ /* 0x000fc800078e0204 */
[----:B------:R-:W-:Y:S02]  /*51b0*/  IMAD R15, R13, -0x121, R10 ;  /* 0xfffffedf0d0f7824 */ /* 0x000fe400078e020a */
[----:B------:R-:W-:Y:S01]  /*51c0*/  IMAD.HI R12, R11, 0x71625345, RZ ;  /* 0x716253450b0c7827 */ /* 0x000fe200078e02ff */
[----:B-1----:R1:W-:Y:S01]  /*51d0*/  @P2 STG.E desc[UR6][R8.64], R19 ;  /* 0x0000001308002986 */ /* 0x0023e2000c101906 */
[----:B------:R-:W-:Y:S02]  /*51e0*/  ISETP.LT.AND P2, PT, R10, 0x484, !P1 ;  /* 0x000004840a00780c */ /* 0x000fe40004f41270 */
[----:B--2---:R-:W-:Y:S01]  /*51f0*/  IMAD R6, R14, 0x121, R15 ;  /* 0x000001210e067824 */ /* 0x004fe200078e020f */
[----:B------:R-:W-:-:S03]  /*5200*/  SHF.R.U32.HI R7, RZ, 0x1f, R12 ;  /* 0x0000001fff077819 */ /* 0x000fc6000001160c */
[----:B------:R-:W-:Y:S01]  /*5210*/  IMAD R13, R13, 0x36300, R6 ;  /* 0x000363000d0d7824 */ /* 0x000fe200078e0206 */
[----:B------:R-:W-:-:S03]  /*5220*/  LEA.HI.SX32 R12, R12, R7, 0x19 ;  /* 0x000000070c0c7211 */ /* 0x000fc600078fcaff */
[----:B------:R-:W-:-:S04]  /*5230*/  IMAD.WIDE R6, R13, 0x4, R4 ;  /* 0x000000040d067825 */ /* 0x000fc800078e0204 */
[----:B------:R-:W-:Y:S02]  /*5240*/  IMAD R13, R12, -0x121, R11 ;  /* 0xfffffedf0c0d7824 */ /* 0x000fe400078e020b */
[----:B------:R-:W-:Y:S01]  /*5250*/  VIADD R10, R0, 0x8 ;  /* 0x00000008000a7836 */ /* 0x000fe20000000000 */
[----:B---3--:R2:W-:Y:S01]  /*5260*/  @P2 STG.E desc[UR6][R6.64], R21 ;  /* 0x0000001506002986 */ /* 0x0085e2000c101906 */
[----:B------:R-:W-:Y:S01]  /*5270*/  ISETP.LT.AND P2, PT, R11, 0x484, !P1 ;  /* 0x000004840b00780c */ /* 0x000fe20004f41270 */
[----:B------:R-:W-:Y:S02]  /*5280*/  IMAD R13, R14, 0x121, R13 ;  /* 0x000001210e0d7824 */ /* 0x000fe400078e020d */
[----:B------:R-:W-:Y:S01]  /*5290*/  IMAD.HI R11, R10, 0x71625345, RZ ;  /* 0x716253450a0b7827 */ /* 0x000fe200078e02ff */
[----:B------:R-:W3:Y:S03]  /*52a0*/  LDS R21, [R28+0x2424] ;  /* 0x002424001c157984 */ /* 0x000ee60000000800 */
[----:B-1----:R-:W-:Y:S01]  /*52b0*/  IMAD R9, R12, 0x36300, R13 ;  /* 0x000363000c097824 */ /* 0x002fe200078e020d */
[----:B------:R-:W-:-:S04]  /*52c0*/  SHF.R.U32.HI R12, RZ, 0x1f, R11 ;  /* 0x0000001fff0c7819 */ /* 0x000fc8000001160b */
[----:B------:R-:W-:Y:S01]  /*52d0*/  LEA.HI.SX32 R15, R11, R12, 0x19 ;  /* 0x0000000c0b0f7211 */ /* 0x000fe200078fcaff */
[----:B------:R-:W-:-:S04]  /*52e0*/  IMAD.WIDE R8, R9, 0x4, R4 ;  /* 0x0000000409087825 */ /* 0x000fc800078e0204 */
[----:B--2---:R-:W-:Y:S01]  /*52f0*/  IMAD R7, R15, -0x121, R10 ;  /* 0xfffffedf0f077824 */ /* 0x004fe200078e020a */
[----:B----4-:R1:W-:Y:S01]  /*5300*/  @P2 STG.E desc[UR6][R8.64], R23 ;  /* 0x0000001708002986 */ /* 0x0103e2000c101906 */
[----:B------:R-:W-:Y:S01]  /*5310*/  ISETP.LT.AND P2, PT, R10, 0x484, !P1 ;  /* 0x000004840a00780c */ /* 0x000fe20004f41270 */
[----:B------:R-:W-:Y:S02]  /*5320*/  VIADD R11, R0, 0x9 ;  /* 0x00000009000b7836 */ /* 0x000fe40000000000 */
[----:B------:R-:W-:Y:S02]  /*5330*/  IMAD R6, R14, 0x121, R7 ;  /* 0x000001210e067824 */ /* 0x000fe400078e0207 */
[----:B------:R-:W-:-:S04]  /*5340*/  IMAD.HI R10, R11, 0x71625345, RZ ;  /* 0x716253450b0a7827 */ /* 0x000fc800078e02ff */
[----:B------:R-:W-:Y:S02]  /*5350*/  IMAD R7, R15, 0x36300, R6 ;  /* 0x000363000f077824 */ /* 0x000fe400078e0206 */
[C---:B------:R-:W-:Y:S02]  /*5360*/  VIADD R12, R0.reuse, 0xa ;  /* 0x0000000a000c7836 */ /* 0x040fe40000000000 */
[----:B------:R-:W-:Y:S02]  /*5370*/  VIADD R13, R0, 0xb ;  /* 0x0000000b000d7836 */ /* 0x000fe40000000000 */
[----:B------:R-:W-:Y:S01]  /*5380*/  IMAD.WIDE R6, R7, 0x4, R4 ;  /* 0x0000000407067825 */ /* 0x000fe200078e0204 */
[----:B-1----:R-:W-:-:S03]  /*5390*/  SHF.R.U32.HI R9, RZ, 0x1f, R10 ;  /* 0x0000001fff097819 */ /* 0x002fc6000001160a */
[----:B------:R-:W-:Y:S01]  /*53a0*/  IMAD.HI R16, R12, 0x71625345, RZ ;  /* 0x716253450c107827 */ /* 0x000fe200078e02ff */
[----:B------:R1:W-:Y:S03]  /*53b0*/  @P2 STG.E desc[UR6][R6.64], R29 ;  /* 0x0000001d06002986 */ /* 0x0003e6000c101906 */
[----:B------:R-:W-:Y:S01]  /*53c0*/  IMAD.HI R17, R13, 0x71625345, RZ ;  /* 0x716253450d117827 */ /* 0x000fe200078e02ff */
[----:B------:R-:W-:Y:S01]  /*53d0*/  LEA.HI.SX32 R2, R10, R9, 0x19 ;  /* 0x000000090a027211 */ /* 0x000fe200078fcaff */
[----:B------:R-:W2:Y:S01]  /*53e0*/  LDS R29, [R28+0x2828] ;  /* 0x002828001c1d7984 */ /* 0x000ea20000000800 */
[----:B------:R-:W-:Y:S02]  /*53f0*/  SEL R35, R33, 0x8, P4 ;  /* 0x0000000821237807 */ /* 0x000fe40002000000 */
[----:B------:R-:W-:Y:S02]  /*5400*/  SHF.R.U32.HI R15, RZ, 0x1f, R16 ;  /* 0x0000001fff0f7819 */ /* 0x000fe40000011610 */
[----:B------:R-:W-:-:S02]  /*5410*/  SEL R33, R34, 0x8, P3 ;  /* 0x0000000822217807 */ /* 0x000fc40001800000 */
[----:B------:R-:W-:Y:S02]  /*5420*/  SHF.R.U32.HI R8, RZ, 0x1f, R17 ;  /* 0x0000001fff087819 */ /* 0x000fe40000011611 */
[----:B------:R-:W-:Y:S01]  /*5430*/  ISETP.NE.AND P3, PT, R49, RZ, PT ;  /* 0x000000ff3100720c */ /* 0x000fe20003f65270 */
[----:B------:R-:W-:Y:S01]  /*5440*/  IMAD R3, R2, -0x121, R11 ;  /* 0xfffffedf02037824 */ /* 0x000fe200078e020b */
[----:B------:R-:W4:Y:S01]  /*5450*/  LDS R49, [R28+0x3838] ;  /* 0x003838001c317984 */ /* 0x000f220000000800 */
[----:B------:R-:W-:Y:S01]  /*5460*/  LEA.HI.SX32 R15, R16, R15, 0x19 ;  /* 0x0000000f100f7211 */ /* 0x000fe200078fcaff */
[C---:B------:R-:W-:Y:S01]  /*5470*/  VIADD R9, R0.reuse, 0xd ;  /* 0x0000000d00097836 */ /* 0x040fe20000000000 */
[----:B------:R-:W-:Y:S01]  /*5480*/  LEA.HI.SX32 R16, R17, R8, 0x19 ;  /* 0x0000000811107211 */ /* 0x000fe200078fcaff */
[C---:B------:R-:W-:Y:S02]  /*5490*/  VIADD R8, R0.reuse, 0xc ;  /* 0x0000000c00087836 */ /* 0x040fe40000000000 */
[C---:B------:R-:W-:Y:S01]  /*54a0*/  VIADD R10, R0.reuse, 0xe ;  /* 0x0000000e000a7836 */ /* 0x040fe20000000000 */
[----:B------:R-:W-:Y:S01]  /*54b0*/  ISETP.LT.AND P2, PT, R11, 0x484, !P1 ;  /* 0x000004840b00780c */ /* 0x000fe20004f41270 */
[----:B------:R-:W-:-:S02]  /*54c0*/  VIADD R0, R0, 0xf ;  /* 0x0000000f00007836 */ /* 0x000fc40000000000 */
[----:B------:R-:W-:Y:S02]  /*54d0*/  IMAD R3, R14, 0x121, R3 ;  /* 0x000001210e037824 */ /* 0x000fe400078e0203 */
[----:B------:R-:W-:-:S04]  /*54e0*/  IMAD.HI R11, R8, 0x71625345, RZ ;  /* 0x71625345080b7827 */ /* 0x000fc800078e02ff */
[----:B------:R-:W-:-:S04]  /*54f0*/  IMAD.HI R17, R9, 0x71625345, RZ ;  /* 0x7162534509117827 */ /* 0x000fc800078e02ff */
[----:B------:R-:W-:-:S04]  /*5500*/  IMAD.HI R19, R10, 0x71625345, RZ ;  /* 0x716253450a137827 */ /* 0x000fc800078e02ff */
[----:B-1----:R-:W-:Y:S01]  /*5510*/  IMAD.HI R7, R0, 0x71625345, RZ ;  /* 0x7162534500077827 */ /* 0x002fe200078e02ff */
[----:B------:R-:W-:-:S03]  /*5520*/  SHF.R.U32.HI R6, RZ, 0x1f, R11 ;  /* 0x0000001fff067819 */ /* 0x000fc6000001160b */
[----:B------:R-:W-:Y:S01]  /*5530*/  IMAD R3, R2, 0x36300, R3 ;  /* 0x0003630002037824 */ /* 0x000fe200078e0203 */
[----:B------:R-:W-:Y:S02]  /*5540*/  SHF.R.U32.HI R18, RZ, 0x1f, R17 ;  /* 0x0000001fff127819 */ /* 0x000fe40000011611 */
[----:B------:R-:W-:Y:S01]  /*5550*/  SHF.R.U32.HI R20, RZ, 0x1f, R19 ;  /* 0x0000001fff147819 */ /* 0x000fe20000011613 */
[----:B------:R-:W-:Y:S01]  /*5560*/  IMAD.WIDE R2, R3, 0x4, R4 ;  /* 0x0000000403027825 */ /* 0x000fe200078e0204 */
[----:B------:R-:W-:Y:S02]  /*5570*/  SHF.R.U32.HI R22, RZ, 0x1f, R7 ;  /* 0x0000001fff167819 */ /* 0x000fe40000011607 */
[----:B------:R-:W-:Y:S02]  /*5580*/  ISETP.NE.AND P6, PT, R56, RZ, PT ;  /* 0x000000ff3800720c */ /* 0x000fe40003fc5270 */
[----:B------:R-:W-:Y:S02]  /*5590*/  ISETP.NE.AND P5, PT, R55, RZ, PT ;  /* 0x000000ff3700720c */ /* 0x000fe40003fa5270 */
[----:B------:R-:W-:-:S02]  /*55a0*/  ISETP.NE.AND P4, PT, R54, RZ, PT ;  /* 0x000000ff3600720c */ /* 0x000fc40003f85270 */
[----:B------:R-:W-:Y:S01]  /*55b0*/  LEA.HI.SX32 R11, R11, R6, 0x19 ;  /* 0x000000060b0b7211 */ /* 0x000fe200078fcaff */
[----:B---3--:R1:W-:Y:S01]  /*55c0*/  @P2 STG.E desc[UR6][R2.64], R21 ;  /* 0x0000001502002986 */ /* 0x0083e2000c101906 */
[----:B------:R-:W-:Y:S02]  /*55d0*/  LEA.HI.SX32 R18, R17, R18, 0x19 ;  /* 0x0000001211127211 */ /* 0x000fe400078fcaff */
[----:B------:R-:W-:Y:S02]  /*55e0*/  LEA.HI.SX32 R19, R19, R20, 0x19 ;  /* 0x0000001413137211 */ /* 0x000fe400078fcaff */
[----:B------:R-:W-:Y:S02]  /*55f0*/  LEA.HI.SX32 R7, R7, R22, 0x19 ;  /* 0x0000001607077211 */ /* 0x000fe400078fcaff */
[----:B------:R-:W-:Y:S02]  /*5600*/  SEL R46, R46, 0x8, P3 ;  /* 0x000000082e2e7807 */ /* 0x000fe40001800000 */
[----:B------:R-:W-:Y:S01]  /*5610*/  ISETP.LT.AND P3, PT, R13, 0x484, !P1 ;  /* 0x000004840d00780c */ /* 0x000fe20004f61270 */
[----:B------:R-:W-:Y:S01]  /*5620*/  IMAD R13, R16, -0x121, R13 ;  /* 0xfffffedf100d7824 */ /* 0x000fe200078e020d */
[----:B------:R-:W-:Y:S01]  /*5630*/  SEL R45, R45, 0x8, P4 ;  /* 0x000000082d2d7807 */ /* 0x000fe20002000000 */
[----:B-1----:R-:W-:Y:S01]  /*5640*/  IMAD R3, R15, -0x121, R12 ;  /* 0xfffffedf0f037824 */ /* 0x002fe200078e020c */
[----:B------:R-:W-:Y:S01]  /*5650*/  SEL R43, R43, 0x8, P5 ;  /* 0x000000082b2b7807 */ /* 0x000fe20002800000 */
[----:B------:R-:W-:Y:S01]  /*5660*/  IMAD R17, R11, -0x121, R8 ;  /* 0xfffffedf0b117824 */ /* 0x000fe200078e0208 */
[----:B------:R-:W-:Y:S01]  /*5670*/  SEL R42, R42, 0x8, P6 ;  /* 0x000000082a2a7807 */ /* 0x000fe20003000000 */
[----:B------:R-:W-:Y:S01]  /*5680*/  IMAD R21, R19, -0x121, R10 ;  /* 0xfffffedf13157824 */ /* 0x000fe200078e020a */
[----:B------:R-:W-:Y:S01]  /*5690*/  ISETP.LT.AND P2, PT, R12, 0x484, !P1 ;  /* 0x000004840c00780c */ /* 0x000fe20004f41270 */
[----:B------:R-:W-:Y:S01]  /*56a0*/  IMAD R23, R7, -0x121, R0 ;  /* 0xfffffedf07177824 */ /* 0x000fe200078e0200 */
[----:B------:R-:W-:-:S02]  /*56b0*/  ISETP.LT.AND P4, PT, R8, 0x484, !P1 ;  /* 0x000004840800780c */ /* 0x000fc40004f81270 */
[----:B------:R-:W-:Y:S01]  /*56c0*/  ISETP.LT.AND P5, PT, R9, 0x484, !P1 ;  /* 0x000004840900780c */ /* 0x000fe20004fa1270 */
[----:B------:R-:W-:Y:S01]  /*56d0*/  IMAD R9, R18, -0x121, R9 ;  /* 0xfffffedf12097824 */ /* 0x000fe200078e0209 */
[----:B------:R-:W-:Y:S02]  /*56e0*/  ISETP.LT.AND P6, PT, R10, 0x484, !P1 ;  /* 0x000004840a00780c */ /* 0x000fe40004fc1270 */
[----:B------:R-:W-:Y:S01]  /*56f0*/  ISETP.LT.AND P1, PT, R0, 0x484, !P1 ;  /* 0x000004840000780c */ /* 0x000fe20004f21270 */
[C---:B------:R-:W-:Y:S02]  /*5700*/  IMAD R0, R14.reuse, 0x121, R3 ;  /* 0x000001210e007824 */ /* 0x040fe400078e0203 */
[C---:B------:R-:W-:Y:S02]  /*5710*/  IMAD R13, R14.reuse, 0x121, R13 ;  /* 0x000001210e0d7824 */ /* 0x040fe400078e020d */
[C---:B------:R-:W-:Y:S02]  /*5720*/  IMAD R2, R14.reuse, 0x121, R17 ;  /* 0x000001210e027824 */ /* 0x040fe400078e0211 */
[----:B------:R-:W-:-:S02]  /*5730*/  IMAD R9, R14, 0x121, R9 ;  /* 0x000001210e097824 */ /* 0x000fc400078e0209 */
[C---:B------:R-:W-:Y:S02]  /*5740*/  IMAD R6, R14.reuse, 0x121, R21 ;  /* 0x000001210e067824 */ /* 0x040fe400078e0215 */
[----:B------:R-:W-:Y:S02]  /*5750*/  IMAD R14, R14, 0x121, R23 ;  /* 0x000001210e0e7824 */ /* 0x000fe400078e0217 */
[----:B------:R-:W-:Y:S01]  /*5760*/  IMAD R3, R15, 0x36300, R0 ;  /* 0x000363000f037824 */ /* 0x000fe200078e0200 */
[----:B------:R-:W-:Y:S01]  /*5770*/  ISETP.NE.AND P0, PT, R48, RZ, PT ;  /* 0x000000ff3000720c */ /* 0x000fe20003f05270 */
[----:B------:R-:W-:Y:S02]  /*5780*/  IMAD R13, R16, 0x36300, R13 ;  /* 0x00036300100d7824 */ /* 0x000fe400078e020d */
[----:B------:R-:W-:Y:S02]  /*5790*/  IMAD R11, R11, 0x36300, R2 ;  /* 0x000363000b0b7824 */ /* 0x000fe400078e0202 */
[----:B------:R-:W-:-:S02]  /*57a0*/  IMAD R15, R18, 0x36300, R9 ;  /* 0x00036300120f7824 */ /* 0x000fc400078e0209 */
[----:B------:R-:W-:Y:S02]  /*57b0*/  IMAD R19, R19, 0x36300, R6 ;  /* 0x0003630013137824 */ /* 0x000fe400078e0206 */
[----:B------:R-:W-:Y:S02]  /*57c0*/  IMAD R17, R7, 0x36300, R14 ;  /* 0x0003630007117824 */ /* 0x000fe400078e020e */
[----:B------:R-:W-:-:S04]  /*57d0*/  IMAD.WIDE R2, R3, 0x4, R4 ;  /* 0x0000000403027825 */ /* 0x000fc800078e0204 */
[--C-:B------:R-:W-:Y:S01]  /*57e0*/  IMAD.WIDE R6, R13, 0x4, R4.reuse ;  /* 0x000000040d067825 */ /* 0x100fe200078e0204 */
[----:B--2---:R1:W-:Y:S03]  /*57f0*/  @P2 STG.E desc[UR6][R2.64], R29 ;  /* 0x0000001d02002986 */ /* 0x0043e6000c101906 */
[--C-:B------:R-:W-:Y:S01]  /*5800*/  IMAD.WIDE R8, R11, 0x4, R4.reuse ;  /* 0x000000040b087825 */ /* 0x100fe200078e0204 */
[----:B------:R1:W-:Y:S03]  /*5810*/  @P3 STG.E desc[UR6][R6.64], R31 ;  /* 0x0000001f06003986 */ /* 0x0003e6000c101906 */
[----:B------:R-:W-:Y:S01]  /*5820*/  IMAD.WIDE R10, R15, 0x4, R4 ;  /* 0x000000040f0a7825 */ /* 0x000fe200078e0204 */
[----:B------:R-:W-:-:S03]  /*5830*/  IADD3 R14, P2, R30, UR4, RZ ;  /* 0x000000041e0e7c10 */ /* 0x000fc6000ff5e0ff */
[--C-:B------:R-:W-:Y:S01]  /*5840*/  IMAD.WIDE R12, R19, 0x4, R4.reuse ;  /* 0x00000004130c7825 */ /* 0x100fe200078e0204 */
[----:B------:R1:W-:Y:S03]  /*5850*/  @P4 STG.E desc[UR6][R8.64], R41 ;  /* 0x0000002908004986 */ /* 0x0003e6000c101906 */
[----:B------:R-:W-:Y:S01]  /*5860*/  IMAD.WIDE R4, R17, 0x4, R4 ;  /* 0x0000000411047825 */ /* 0x000fe200078e0204 */
[----:B------:R-:W-:Y:S01]  /*5870*/  PRMT R27, R27, 0x3340, R26 ;  /* 0x000033401b1b7816 */ /* 0x000fe2000000001a */
[----:B------:R1:W-:Y:S01]  /*5880*/  @P5 STG.E desc[UR6][R10.64], R47 ;  /* 0x0000002f0a005986 */ /* 0x0003e2000c101906 */
[----:B------:R-:W-:Y:S02]  /*5890*/  PRMT R24, R25, 0x3340, R24 ;  /* 0x0000334019187816 */ /* 0x000fe40000000018 */
[----:B------:R-:W-:Y:S01]  /*58a0*/  PRMT R35, R36, 0x3340, R35 ;  /* 0x0000334024237816 */ /* 0x000fe20000000023 */
[----:B----4-:R1:W-:Y:S01]  /*58b0*/  @P6 STG.E desc[UR6][R12.64], R49 ;  /* 0x000000310c006986 */ /* 0x0103e2000c101906 */
[----:B------:R-:W-:-:S02]  /*58c0*/  PRMT R32, R33, 0x3340, R32 ;  /* 0x0000334021207816 */ /* 0x000fc40000000020 */
[----:B------:R-:W-:Y:S01]  /*58d0*/  PRMT R38, R37, 0x3340, R38 ;  /* 0x0000334025267816 */ /* 0x000fe20000000026 */
[----:B------:R1:W-:Y:S01]  /*58e0*/  @P1 STG.E desc[UR6][R4.64], R51 ;  /* 0x0000003304001986 */ /* 0x0003e2000c101906 */
[----:B------:R-:W-:Y:S02]  /*58f0*/  PRMT R39, R39, 0x3340, R40 ;  /* 0x0000334027277816 */ /* 0x000fe40000000028 */
[----:B------:R-:W-:Y:S02]  /*5900*/  PRMT R45, R46, 0x3340, R45 ;  /* 0x000033402e2d7816 */ /* 0x000fe4000000002d */
[----:B------:R-:W-:Y:S02]  /*5910*/  PRMT R42, R43, 0x3340, R42 ;  /* 0x000033402b2a7816 */ /* 0x000fe4000000002a */
[----:B------:R-:W-:Y:S02]  /*5920*/  LEA.HI.X.SX32 R15, R30, UR5, 0x1, P2 ;  /* 0x000000051e0f7c11 */ /* 0x000fe400090f0eff */
[----:B------:R-:W-:-:S02]  /*5930*/  PRMT R24, R27, 0x5410, R24 ;  /* 0x000054101b187816 */ /* 0x000fc40000000018 */
[----:B------:R-:W-:Y:S02]  /*5940*/  PRMT R25, R35, 0x5410, R32 ;  /* 0x0000541023197816 */ /* 0x000fe40000000020 */
[----:B------:R-:W-:Y:S02]  /*5950*/  PRMT R26, R38, 0x5410, R39 ;  /* 0x00005410261a7816 */ /* 0x000fe40000000027 */
[----:B------:R-:W-:Y:S01]  /*5960*/  PRMT R27, R45, 0x5410, R42 ;  /* 0x000054102d1b7816 */ /* 0x000fe2000000002a */
[----:B-1----:R-:W-:Y:S06]  /*5970*/  @!P0 EXIT ;  /* 0x000000000000894d */ /* 0x002fec0003800000 */
[----:B------:R-:W-:Y:S01]  /*5980*/  STG.E.128 desc[UR6][R14.64], R24 ;  /* 0x000000180e007986 */ /* 0x000fe2000c101d06 */
[----:B------:R-:W-:Y:S05]  /*5990*/  EXIT ;  /* 0x000000000000794d */ /* 0x000fea0003800000 */
.L_x_0:
[----:B------:R-:W-:-:S00]  /*59a0*/  BRA `(.L_x_0) ;  /* 0xfffffffc00fc7947 */ /* 0x000fc0000383ffff */
[----:B------:R-:W-:-:S00]  /*59b0*/  NOP ;  /* 0x0000000000007918 */ /* 0x000fc00000000000 */
        /* <DEDUP_REMOVED lines=12> */
.L_x_1:


//--------------------- .nv.shared.triton_poi_fused_max_pool2d_with_indices_33 --------------------------
	.section	.nv.shared.triton_poi_fused_max_pool2d_with_indices_33,"aw",@nobits
	.sectionflags	@""
	.align	16
	.zero		1024


//--------------------- .nv.constant0.triton_poi_fused_max_pool2d_with_indices_33 --------------------------
	.section	.nv.constant0.triton_poi_fused_max_pool2d_with_indices_33,"a",@progbits
	.sectionflags	@""
	.align	4
.nv.constant0.triton_poi_fused_max_pool2d_with_indices_33:
	.zero		560
